def gluon_tcgen05(
    a_ptr,
    b_ptr,
    c_ptr,
    M,
    N,
    K,
    stride_am,
    stride_bk,
    stride_cm,
    BLOCK_M: gl.constexpr,
    BLOCK_N: gl.constexpr,
    BLOCK_K: gl.constexpr,
    DTYPE: gl.constexpr,
    A_LAYOUT: gl.constexpr,
    B_LAYOUT: gl.constexpr,
    C_LAYOUT: gl.constexpr,
    B_SHAPE: gl.constexpr,
    TMEM_LAYOUT: gl.constexpr,
    TMEM_REG: gl.constexpr,
    TRANS_B: gl.constexpr,
    NUM_BUFFERS: gl.constexpr,
):
    a_desc = tma.make_tensor_descriptor(
        a_ptr, [M, K], [stride_am, 1], [BLOCK_M, BLOCK_K], A_LAYOUT
    )
    b_desc = tma.make_tensor_descriptor(
        b_ptr,
        [N, K] if TRANS_B else [K, N],
        [stride_bk, 1],
        B_SHAPE,
        B_LAYOUT,
    )
    c_desc = tma.make_tensor_descriptor(
        c_ptr, [M, N], [stride_cm, 1], [BLOCK_M, BLOCK_N], C_LAYOUT
    )

    a_bufs = gl.allocate_shared_memory(
        DTYPE, [NUM_BUFFERS, BLOCK_M, BLOCK_K], A_LAYOUT
    )
    b_bufs = gl.allocate_shared_memory(DTYPE, [NUM_BUFFERS] + B_SHAPE, B_LAYOUT)

    pid_m = gl.program_id(0)
    pid_n = gl.program_id(1)
    off_m = pid_m * BLOCK_M
    off_n = pid_n * BLOCK_N

    tma_bars = gl.allocate_shared_memory(
        gl.int64, [NUM_BUFFERS, 1], mbarrier.MBarrierLayout()
    )
    mma_bars = gl.allocate_shared_memory(
        gl.int64, [NUM_BUFFERS, 1], mbarrier.MBarrierLayout()
    )
    for i in gl.static_range(NUM_BUFFERS):
        mbarrier.init(tma_bars.index(i), count=1)
        mbarrier.init(mma_bars.index(i), count=1)

    acc_tmem = allocate_tensor_memory(gl.float32, [BLOCK_M, BLOCK_N], TMEM_LAYOUT)
    idx = 0
    phase = 0
    use_acc = False
    for k in range(0, K, BLOCK_K):
        a = a_bufs.index(idx)
        b = b_bufs.index(idx)
        tma_bar = tma_bars.index(idx)
        mma_bar = mma_bars.index(idx)
        mbarrier.expect(
            tma_bar, a_desc.block_type.nbytes + b_desc.block_type.nbytes
        )
        tma.async_copy_global_to_shared(a_desc, [off_m, k], tma_bar, a)
        tma.async_copy_global_to_shared(
            b_desc, [off_n, k] if TRANS_B else [k, off_n], tma_bar, b
        )
        mbarrier.wait(tma_bar, phase=phase)

        if TRANS_B:
            b = b.permute((1, 0))
        tcgen05_mma(a, b, acc_tmem, use_acc=use_acc)
        tcgen05_commit(mma_bar)
        mbarrier.wait(mma_bar, phase=phase)
        use_acc = True

        idx += 1
        if idx == NUM_BUFFERS:
            idx = 0
            phase ^= 1

    for i in gl.static_range(NUM_BUFFERS):
        mbarrier.invalidate(tma_bars.index(i))
        mbarrier.invalidate(mma_bars.index(i))

    acc = acc_tmem.load(TMEM_REG)
    c_smem = gl.allocate_shared_memory(DTYPE, [BLOCK_M, BLOCK_N], C_LAYOUT)
    c_smem.store(acc.to(DTYPE))
    fence_async_shared()
    tma.async_copy_shared_to_global(c_desc, [off_m, off_n], c_smem)
    tma.store_wait(pendings=0)

# config = {"BLOCK_K": 32, "BLOCK_M": 64, "BLOCK_N": 64, "arch": "sm_100", "dtype": "fp16", "num_buffers": 1, "num_warps": 4, "trans_b": 1}
# arch = sm_100


// ===== COMPILED SASS (sm_100a) =====

	.target	sm_100a

	.elftype	@"ET_EXEC"


//--------------------- .note.nv.tkinfo           --------------------------
	.section	.note.nv.tkinfo,"",@"SHT_NOTE"
	.sectionflags	@"SHF_NOTE_NV_TKINFO"
	.tkinfo
        /*0018*/ 	.word	0x00000081
        /*0030*/ 	.string	""
        /*0030*/ 	.string	"ptxas-blackwell"
        /*0030*/ 	.string	"Cuda compilation tools, release 12.9, V12.9.86"
        /*0030*/ 	.string	"Build cuda_12.9.r12.9/compiler.36037853_0"
        /*0030*/ 	.string	"-v  -suppress-debug-info  -lineinfo  -arch sm_100a "



//--------------------- .note.nv.cuver            --------------------------
	.section	.note.nv.cuver,"",@"SHT_NOTE"
	.sectionflags	@"SHF_NOTE_NV_CUVER"
        /*0018*/ 	.short	0x0001
        /*001a*/ 	.short	0x0064
        /*001c*/ 	.short	0x0001
        /*001e*/ 	.short	0x0000
        /*0020*/ 	.short	0x0001
        /*0022*/ 	.short	0x0000


//--------------------- .nv.info                  --------------------------
	.section	.nv.info,"",@"SHT_CUDA_INFO"
	.align	4


	//----- nvinfo : EIATTR_REGCOUNT
	.align		4
        /*0000*/ 	.byte	0x04, 0x2f
        /*0002*/ 	.short	(.L_4 - .L_3)
	.align		4
.L_3:
        /*0004*/ 	.word	index@(gluon_tcgen05)
        /*0008*/ 	.word	0x00000027


	//----- nvinfo : EIATTR_FRAME_SIZE
	.align		4
.L_4:
        /*000c*/ 	.byte	0x04, 0x11
        /*000e*/ 	.short	(.L_6 - .L_5)
	.align		4
.L_5:
        /*0010*/ 	.word	index@($__internal_2_$__cuda_sm10x_tcgen05_guardrail_trap_unallocated_columns_being_dealloced)
        /*0014*/ 	.word	0x00000000


	//----- nvinfo : EIATTR_FRAME_SIZE
	.align		4
.L_6:
        /*0018*/ 	.byte	0x04, 0x11
        /*001a*/ 	.short	(.L_8 - .L_7)
	.align		4
.L_7:
        /*001c*/ 	.word	index@($__internal_1_$__cuda_sm10x_tcgen05_guardrail_trap_phase_invalid_during_alloc)
        /*0020*/ 	.word	0x00000000


	//----- nvinfo : EIATTR_FRAME_SIZE
	.align		4
.L_8:
        /*0024*/ 	.byte	0x04, 0x11
        /*0026*/ 	.short	(.L_10 - .L_9)
	.align		4
.L_9:
        /*0028*/ 	.word	index@($__internal_0_$__cuda_sm10x_tcgen05_guardrail_trap_col_being_dealloced_not_returned_by_alloc)
        /*002c*/ 	.word	0x00000000


	//----- nvinfo : EIATTR_FRAME_SIZE
	.align		4
.L_10:
        /*0030*/ 	.byte	0x04, 0x11
        /*0032*/ 	.short	(.L_12 - .L_11)
	.align		4
.L_11:
        /*0034*/ 	.word	index@(gluon_tcgen05)
        /*0038*/ 	.word	0x00000000


	//----- nvinfo : EIATTR_MIN_STACK_SIZE
	.align		4
.L_12:
        /*003c*/ 	.byte	0x04, 0x12
        /*003e*/ 	.short	(.L_14 - .L_13)
	.align		4
.L_13:
        /*0040*/ 	.word	index@(gluon_tcgen05)
        /*0044*/ 	.word	0x00000000
.L_14:


//--------------------- .nv.info.gluon_tcgen05    --------------------------
	.section	.nv.info.gluon_tcgen05,"",@"SHT_CUDA_INFO"
	.sectionflags	@""
	.align	4


	//----- nvinfo : EIATTR_CUDA_API_VERSION
	.align		4
        /*0000*/ 	.byte	0x04, 0x37
        /*0002*/ 	.short	(.L_16 - .L_15)
.L_15:
        /*0004*/ 	.word	0x00000081


	//----- nvinfo : EIATTR_KPARAM_INFO
	.align		4
.L_16:
        /*0008*/ 	.byte	0x04, 0x17
        /*000a*/ 	.short	(.L_18 - .L_17)
.L_17:
        /*000c*/ 	.word	0x00000000
        /*0010*/ 	.short	0x000a
        /*0012*/ 	.short	0x0048
        /*0014*/ 	.byte	0x00, 0xf4, 0x21, 0x00


	//----- nvinfo : EIATTR_KPARAM_INFO
	.align		4
.L_18:
        /*0018*/ 	.byte	0x04, 0x17
        /*001a*/ 	.short	(.L_20 - .L_19)
.L_19:
        /*001c*/ 	.word	0x00000000
        /*0020*/ 	.short	0x0009
        /*0022*/ 	.short	0x0040
        /*0024*/ 	.byte	0x00, 0xf4, 0x21, 0x00


	//----- nvinfo : EIATTR_KPARAM_INFO
	.align		4
.L_20:
        /*0028*/ 	.byte	0x04, 0x17
        /*002a*/ 	.short	(.L_22 - .L_21)
.L_21:
        /*002c*/ 	.word	0x00000000
        /*0030*/ 	.short	0x0008
        /*0032*/ 	.short	0x0038
        /*0034*/ 	.byte	0x00, 0xf0, 0x21, 0x00


	//----- nvinfo : EIATTR_KPARAM_INFO
	.align		4
.L_22:
        /*0038*/ 	.byte	0x04, 0x17
        /*003a*/ 	.short	(.L_24 - .L_23)
.L_23:
        /*003c*/ 	.word	0x00000000
        /*0040*/ 	.short	0x0007
        /*0042*/ 	.short	0x0030
        /*0044*/ 	.byte	0x00, 0xf0, 0x21, 0x00


	//----- nvinfo : EIATTR_KPARAM_INFO
	.align		4
.L_24:
        /*0048*/ 	.byte	0x04, 0x17
        /*004a*/ 	.short	(.L_26 - .L_25)
.L_25:
        /*004c*/ 	.word	0x00000000
        /*0050*/ 	.short	0x0006
        /*0052*/ 	.short	0x0028
        /*0054*/ 	.byte	0x00, 0xf0, 0x21, 0x00


	//----- nvinfo : EIATTR_KPARAM_INFO
	.align		4
.L_26:
        /*0058*/ 	.byte	0x04, 0x17
        /*005a*/ 	.short	(.L_28 - .L_27)
.L_27:
        /*005c*/ 	.word	0x00000000
        /*0060*/ 	.short	0x0005
        /*0062*/ 	.short	0x0020
        /*0064*/ 	.byte	0x00, 0xf0, 0x11, 0x00


	//----- nvinfo : EIATTR_KPARAM_INFO
	.align		4
.L_28:
        /*0068*/ 	.byte	0x04, 0x17
        /*006a*/ 	.short	(.L_30 - .L_29)
.L_29:
        /*006c*/ 	.word	0x00000000
        /*0070*/ 	.short	0x0004
        /*0072*/ 	.short	0x001c
        /*0074*/ 	.byte	0x00, 0xf0, 0x11, 0x00


	//----- nvinfo : EIATTR_KPARAM_INFO
	.align		4
.L_30:
        /*0078*/ 	.byte	0x04, 0x17
        /*007a*/ 	.short	(.L_32 - .L_31)
.L_31:
        /*007c*/ 	.word	0x00000000
        /*0080*/ 	.short	0x0003
        /*0082*/ 	.short	0x0018
        /*0084*/ 	.byte	0x00, 0xf0, 0x11, 0x00


	//----- nvinfo : EIATTR_KPARAM_INFO
	.align		4
.L_32:
        /*0088*/ 	.byte	0x04, 0x17
        /*008a*/ 	.short	(.L_34 - .L_33)
.L_33:
        /*008c*/ 	.word	0x00000000
        /*0090*/ 	.short	0x0002
        /*0092*/ 	.short	0x0010
        /*0094*/ 	.byte	0x00, 0xf4, 0x21, 0x00


	//----- nvinfo : EIATTR_KPARAM_INFO
	.align		4
.L_34:
        /*0098*/ 	.byte	0x04, 0x17
        /*009a*/ 	.short	(.L_36 - .L_35)
.L_35:
        /*009c*/ 	.word	0x00000000
        /*00a0*/ 	.short	0x0001
        /*00a2*/ 	.short	0x0008
        /*00a4*/ 	.byte	0x00, 0xf4, 0x21, 0x00


	//----- nvinfo : EIATTR_KPARAM_INFO
	.align		4
.L_36:
        /*00a8*/ 	.byte	0x04, 0x17
        /*00aa*/ 	.short	(.L_38 - .L_37)
.L_37:
        /*00ac*/ 	.word	0x00000000
        /*00b0*/ 	.short	0x0000
        /*00b2*/ 	.short	0x0000
        /*00b4*/ 	.byte	0x00, 0xf4, 0x21, 0x00


	//----- nvinfo : EIATTR_AT_ENTRY_FRAGMENTS
	.align		4
.L_38:
        /*00b8*/ 	.byte	0x04, 0x4f
        /*00ba*/ 	.short	(.L_40 - .L_39)


	//   ....[0]....
.L_39:
        /*00bc*/ 	.word	0x00000004


	//----- nvinfo : EIATTR_RESERVED_SMEM_USED
	.align		4
.L_40:
        /*00c0*/ 	.byte	0x01, 0x41
	.zero		2


	//----- nvinfo : EIATTR_SPARSE_MMA_MASK
	.align		4
        /*00c4*/ 	.byte	0x03, 0x50
        /*00c6*/ 	.short	0x0000


	//----- nvinfo : EIATTR_TCGEN05_1CTA_USED
	.align		4
        /*00c8*/ 	.byte	0x01, 0x51
	.zero		2


	//----- nvinfo : EIATTR_MAXREG_COUNT
	.align		4
        /*00cc*/ 	.byte	0x03, 0x1b
        /*00ce*/ 	.short	0x00ff


	//----- nvinfo : EIATTR_NUM_BARRIERS
	.align		4
        /*00d0*/ 	.byte	0x02, 0x4c
        /*00d2*/ 	.byte	0x01
	.zero		1


	//----- nvinfo : EIATTR_INT_WARP_WIDE_INSTR_OFFSETS
	.align		4
        /*00d4*/ 	.byte	0x04, 0x31
        /*00d6*/ 	.short	(.L_42 - .L_41)


	//   ....[0]....
.L_41:
        /*00d8*/ 	.word	0x00001780


	//   ....[1]....
        /*00dc*/ 	.word	0x000017a0


	//   ....[2]....
        /*00e0*/ 	.word	0x00001820


	//   ....[3]....
        /*00e4*/ 	.word	0x00001940


	//   ....[4]....
        /*00e8*/ 	.word	0x00001950


	//   ....[5]....
        /*00ec*/ 	.word	0x00001960


	//   ....[6]....
        /*00f0*/ 	.word	0x00001970


	//   ....[7]....
        /*00f4*/ 	.word	0x00001ba0


	//   ....[8]....
        /*00f8*/ 	.word	0x00001bb0


	//   ....[9]....
        /*00fc*/ 	.word	0x00001cd0


	//   ....[10]....
        /*0100*/ 	.word	0x00001ce0


	//   ....[11]....
        /*0104*/ 	.word	0x00001d30


	//   ....[12]....
        /*0108*/ 	.word	0x00001d70


	//   ....[13]....
        /*010c*/ 	.word	0x00001ea0


	//   ....[14]....
        /*0110*/ 	.word	0x00001eb0


	//   ....[15]....
        /*0114*/ 	.word	0x000020f0


	//   ....[16]....
        /*0118*/ 	.word	0x00002100


	//   ....[17]....
        /*011c*/ 	.word	0x00002490


	//   ....[18]....
        /*0120*/ 	.word	0x000024e0


	//----- nvinfo : EIATTR_COOP_GROUP_MASK_REGIDS
	.align		4
.L_42:
        /*0124*/ 	.byte	0x04, 0x29
        /*0126*/ 	.short	(.L_44 - .L_43)


	//   ....[0]....
.L_43:
        /*0128*/ 	.word	0xffffffff


	//   ....[1]....
        /*012c*/ 	.word	0xffffffff


	//   ....[2]....
        /*0130*/ 	.word	0xffffffff


	//   ....[3]....
        /*0134*/ 	.word	0xffffffff


	//   ....[4]....
        /*0138*/ 	.word	0xffffffff


	//   ....[5]....
        /*013c*/ 	.word	0xffffffff


	//   ....[6]....
        /*0140*/ 	.word	0xffffffff


	//   ....[7]....
        /*0144*/ 	.word	0xffffffff


	//   ....[8]....
        /*0148*/ 	.word	0xffffffff


	//   ....[9]....
        /*014c*/ 	.word	0xffffffff


	//----- nvinfo : EIATTR_COOP_GROUP_INSTR_OFFSETS
	.align		4
.L_44:
        /*0150*/ 	.byte	0x04, 0x28
        /*0152*/ 	.short	(.L_46 - .L_45)


	//   ....[0]....
.L_45:
        /*0154*/ 	.word	0x00000050


	//   ....[1]....
        /*0158*/ 	.word	0x00000310


	//   ....[2]....
        /*015c*/ 	.word	0x00000500


	//   ....[3]....
        /*0160*/ 	.word	0x000009a0


	//   ....[4]....
        /*0164*/ 	.word	0x00000ae0


	//   ....[5]....
        /*0168*/ 	.word	0x00000fe0


	//   ....[6]....
        /*016c*/ 	.word	0x00001120


	//   ....[7]....
        /*0170*/ 	.word	0x00001610


	//   ....[8]....
        /*0174*/ 	.word	0x00002320


	//   ....[9]....
        /*0178*/ 	.word	0x00002590


	//----- nvinfo : EIATTR_VRC_CTA_INIT_COUNT
	.align		4
.L_46:
        /*017c*/ 	.byte	0x02, 0x4a
        /*017e*/ 	.byte	0x80
	.zero		1


	//----- nvinfo : EIATTR_MBARRIER_INSTR_OFFSETS
	.align		4
        /*0180*/ 	.byte	0x04, 0x39
        /*0182*/ 	.short	(.L_48 - .L_47)


	//   ....[0]....
.L_47:
        /*0184*/ 	.word	0x00001840
        /*0188*/ 	.word	0x000000ff
        /*018c*/ 	.word	0x00002000
        /*0190*/ 	.short	0x0100
        /*0192*/ 	.byte	0x08
	.zero		1


	//   ....[1]....
        /*0194*/ 	.word	0x00001850
        /*0198*/ 	.word	0x000000ff
        /*019c*/ 	.word	0x00002010
        /*01a0*/ 	.short	0x0100
        /*01a2*/ 	.byte	0x08
	.zero		1


	//   ....[2]....
        /*01a4*/ 	.word	0x00001ac0
        /*01a8*/ 	.word	0x000000ff
        /*01ac*/ 	.word	0x00002000
        /*01b0*/ 	.short	0x010a
        /*01b2*/ 	.byte	0x08
	.zero		1


	//   ....[3]....
        /*01b4*/ 	.word	0x00001c00
        /*01b8*/ 	.word	0x000000ff
        /*01bc*/ 	.word	0x00002010
        /*01c0*/ 	.short	0x010a
        /*01c2*/ 	.byte	0x08
	.zero		1


	//   ....[4]....
        /*01c4*/ 	.word	0x00001de0
        /*01c8*/ 	.word	0x000000ff
        /*01cc*/ 	.word	0x00002000
        /*01d0*/ 	.short	0x010a
        /*01d2*/ 	.byte	0x08
	.zero		1


	//   ....[5]....
        /*01d4*/ 	.word	0x00001ef0
        /*01d8*/ 	.word	0x000000ff
        /*01dc*/ 	.word	0x00002010
        /*01e0*/ 	.short	0x010a
        /*01e2*/ 	.byte	0x08
	.zero		1


	//   ....[6]....
        /*01e4*/ 	.word	0x00001f90
        /*01e8*/ 	.word	0x000000ff
        /*01ec*/ 	.word	0x00002000
        /*01f0*/ 	.short	0x0108
        /*01f2*/ 	.byte	0x08
	.zero		1


	//   ....[7]....
        /*01f4*/ 	.word	0x00001fa0
        /*01f8*/ 	.word	0x000000ff
        /*01fc*/ 	.word	0x00002010
        /*0200*/ 	.short	0x0108
        /*0202*/ 	.byte	0x08
	.zero		1


	//   ....[8]....
        /*0204*/ 	.word	0x000025b0
        /*0208*/ 	.word	0x000000ff
        /*020c*/ 	.word	0x00002000
        /*0210*/ 	.short	0x010a
        /*0212*/ 	.byte	0x08
	.zero		1


	//   ....[9]....
        /*0214*/ 	.word	0x000025e0
        /*0218*/ 	.word	0x000000ff
        /*021c*/ 	.word	0x00002010
        /*0220*/ 	.short	0x010a
        /*0222*/ 	.byte	0x08
	.zero		1


	//   ....[10]....
        /*0224*/ 	.word	0x00002610
        /*0228*/ 	.word	0x000000ff
        /*022c*/ 	.word	0x00002000
        /*0230*/ 	.short	0x010a
        /*0232*/ 	.byte	0x08
	.zero		1


	//   ....[11]....
        /*0234*/ 	.word	0x00002640
        /*0238*/ 	.word	0x000000ff
        /*023c*/ 	.word	0x00002010
        /*0240*/ 	.short	0x010a
        /*0242*/ 	.byte	0x08
	.zero		1


	//----- nvinfo : EIATTR_NUM_MBARRIERS
	.align		4
.L_48:
        /*0244*/ 	.byte	0x03, 0x38
        /*0246*/ 	.short	0x0002


	//----- nvinfo : EIATTR_EXIT_INSTR_OFFSETS
	.align		4
        /*0248*/ 	.byte	0x04, 0x1c
        /*024a*/ 	.short	(.L_50 - .L_49)


	//   ....[0]....
.L_49:
        /*024c*/ 	.word	0x000025a0


	//----- nvinfo : EIATTR_REQNTID
	.align		4
.L_50:
        /*0250*/ 	.byte	0x04, 0x10
        /*0252*/ 	.short	(.L_52 - .L_51)
.L_51:
        /*0254*/ 	.word	0x00000080
        /*0258*/ 	.word	0x00000001
        /*025c*/ 	.word	0x00000001


	//----- nvinfo : EIATTR_CRS_STACK_SIZE
	.align		4
.L_52:
        /*0260*/ 	.byte	0x04, 0x1e
        /*0262*/ 	.short	(.L_54 - .L_53)
.L_53:
        /*0264*/ 	.word	0x00000000


	//----- nvinfo : EIATTR_CBANK_PARAM_SIZE
	.align		4
.L_54:
        /*0268*/ 	.byte	0x03, 0x19
        /*026a*/ 	.short	0x0050


	//----- nvinfo : EIATTR_PARAM_CBANK
	.align		4
        /*026c*/ 	.byte	0x04, 0x0a
        /*026e*/ 	.short	(.L_56 - .L_55)
	.align		4
.L_55:
        /*0270*/ 	.word	index@(.nv.constant0.gluon_tcgen05)
        /*0274*/ 	.short	0x0380
        /*0276*/ 	.short	0x0050


	//----- nvinfo : EIATTR_SW_WAR
	.align		4
.L_56:
        /*0278*/ 	.byte	0x04, 0x36
        /*027a*/ 	.short	(.L_58 - .L_57)
.L_57:
        /*027c*/ 	.word	0x00000008
.L_58:


//--------------------- .nv.compat                --------------------------
	.section	.nv.compat,"",@"SHT_CUDA_COMPAT_INFO"
	.align	4
        /*0000*/ 	.byte	0x02, 0x02, 0x02, 0x00, 0x02, 0x05, 0x05, 0x00, 0x02, 0x03, 0x03, 0x00, 0x02, 0x06, 0x01, 0x00


//--------------------- .nv.callgraph             --------------------------
	.section	.nv.callgraph,"",@"SHT_CUDA_CALLGRAPH"
	.align	4
	.sectionentsize	8
	.align		4
        /*0000*/ 	.word	0x00000000
	.align		4
        /*0004*/ 	.word	0xffffffff
	.align		4
        /*0008*/ 	.word	0x00000000
	.align		4
        /*000c*/ 	.word	0xfffffffe
	.align		4
        /*0010*/ 	.word	0x00000000
	.align		4
        /*0014*/ 	.word	0xfffffffd
	.align		4
        /*0018*/ 	.word	0x00000000
	.align		4
        /*001c*/ 	.word	0xfffffffc


//--------------------- .text.gluon_tcgen05       --------------------------
	.section	.text.gluon_tcgen05,"ax",@progbits
	.align	128
        .global         gluon_tcgen05
        .type           gluon_tcgen05,@function
        .size           gluon_tcgen05,(.L_x_73 - gluon_tcgen05)
        .other          gluon_tcgen05,@"STO_CUDA_ENTRY STV_DEFAULT"
gluon_tcgen05:
.text.gluon_tcgen05:
[----:B------:R-:W1:Y:S01]  /*0000*/  LDC R1, c[0x0][0x37c] ;  /* 0x0000df00ff017b82 */ /* 0x000e620000000800 */
[----:B------:R-:W2:Y:S02]  /*0010*/  S2R R0, SR_TID.X ;  /* 0x0000000000007919 */ /* 0x000ea40000002100 */
[----:B--2---:R-:W-:-:S13]  /*0020*/  ISETP.GE.U32.AND P2, PT, R0, 0x20, PT ;  /* 0x000000200000780c */ /* 0x004fda0003f46070 */
[----:B------:R-:W-:Y:S05]  /*0030*/  @P2 BRA `(.L_x_0) ;  /* 0x0000000000b82947 */ /* 0x000fea0003800000 */
[----:B------:R-:W2:Y:S01]  /*0040*/  S2UR UR6, SR_CgaCtaId ;  /* 0x00000000000679c3 */ /* 0x000ea20000008800 */
[----:B------:R-:W-:Y:S01]  /*0050*/  NOP ;  /* 0x0000000000007918 */ /* 0x000fe20000000000 */
[----:B------:R-:W-:Y:S02]  /*0060*/  UMOV UR4, 0x40 ;  /* 0x0000004000047882 */ /* 0x000fe40000000000 */
[----:B--2---:R-:W-:-:S09]  /*0070*/  ULEA UR4, UR6, UR4, 0x18 ;  /* 0x0000000406047291 */ /* 0x004fd2000f8ec0ff */
[----:B------:R-:W2:Y:S01]  /*0080*/  LDS.U8 R2, [UR4] ;  /* 0x00000004ff027984 */ /* 0x000ea20008000000 */
[----:B------:R-:W-:Y:S02]  /*0090*/  UMOV UR4, 0x400 ;  /* 0x0000040000047882 */ /* 0x000fe40000000000 */
[----:B------:R-:W-:Y:S01]  /*00a0*/  ULEA UR4, UR6, UR4, 0x18 ;  /* 0x0000000406047291 */ /* 0x000fe2000f8ec0ff */
[----:B--2---:R-:W-:-:S13]  /*00b0*/  ISETP.NE.AND P0, PT, R2, RZ, PT ;  /* 0x000000ff0200720c */ /* 0x004fda0003f05270 */
[----:B------:R-:W-:Y:S05]  /*00c0*/  @P0 BRA `(.L_x_1) ;  /* 0x00000000007c0947 */ /* 0x000fea0003800000 */
[----:B------:R-:W-:-:S13]  /*00d0*/  ELECT P0, URZ, PT ;  /* 0x0000000000ff782f */ /* 0x000fda0003800000 */
[----:B------:R-:W-:Y:S05]  /*00e0*/  @!P0 BRA `(.L_x_2) ;  /* 0x0000000000848947 */ /* 0x000fea0003800000 */
[----:B------:R-:W-:Y:S01]  /*00f0*/  UMOV UR5, 0x2 ;  /* 0x0000000200057882 */ /* 0x000fe20000000000 */
[----:B------:R-:W-:Y:S02]  /*0100*/  IMAD.MOV.U32 R5, RZ, RZ, 0x1 ;  /* 0x00000001ff057424 */ /* 0x000fe400078e00ff */
[----:B------:R-:W-:Y:S02]  /*0110*/  IMAD.MOV.U32 R3, RZ, RZ, 0x3 ;  /* 0x00000003ff037424 */ /* 0x000fe400078e00ff */
[----:B------:R-:W-:Y:S04]  /*0120*/  DEPBAR.LE SB2, 0x36 ;  /* 0x0000ad800000791a */ /* 0x000fe80000000000 */
[----:B------:R-:W2:Y:S02]  /*0130*/  UTCATOMSWS.FIND_AND_SET.ALIGN UP0, UR5, UR5 ;  /* 0x00000005000575e3 */ /* 0x000ea40008000800 */
[----:B--2---:R-:W-:-:S04]  /*0140*/  PLOP3.LUT P0, PT, PT, PT, UP0, 0x80, 0x8 ;  /* 0x000000000008781c */ /* 0x004fc80003f0f008 */
[----:B------:R-:W-:-:S04]  /*0150*/  SEL R2, RZ, 0xffffffff, !P0 ;  /* 0xffffffffff027807 */ /* 0x000fc80004000000 */
[----:B------:R-:W-:Y:S01]  /*0160*/  ISETP.NE.AND P0, PT, R2, RZ, PT ;  /* 0x000000ff0200720c */ /* 0x000fe20003f05270 */
[----:B------:R-:W-:-:S12]  /*0170*/  IMAD.U32 R2, RZ, RZ, UR5 ;  /* 0x00000005ff027e24 */ /* 0x000fd8000f8e00ff */
[----:B------:R-:W-:Y:S05]  /*0180*/  @P0 BRA `(.L_x_3) ;  /* 0x0000000000240947 */ /* 0x000fea0003800000 */
.L_x_4:
[----:B------:R-:W-:Y:S05]  /*0190*/  NANOSLEEP 0x64 ;  /* 0x000000640000795d */ /* 0x000fea0003800000 */
[----:B------:R-:W-:-:S05]  /*01a0*/  UMOV UR5, 0x2 ;  /* 0x0000000200057882 */ /* 0x000fca0000000000 */
[----:B------:R-:W-:Y:S04]  /*01b0*/  DEPBAR.LE SB2, 0x36 ;  /* 0x0000ad800000791a */ /* 0x000fe80000000000 */
[----:B------:R-:W2:Y:S02]  /*01c0*/  UTCATOMSWS.FIND_AND_SET.ALIGN UP0, UR5, UR5 ;  /* 0x00000005000575e3 */ /* 0x000ea40008000800 */
[----:B--2---:R-:W-:-:S04]  /*01d0*/  PLOP3.LUT P0, PT, PT, PT, UP0, 0x80, 0x8 ;  /* 0x000000000008781c */ /* 0x004fc80003f0f008 */
[----:B------:R-:W-:-:S04]  /*01e0*/  SEL R2, RZ, 0xffffffff, !P0 ;  /* 0xffffffffff027807 */ /* 0x000fc80004000000 */
[----:B------:R-:W-:Y:S01]  /*01f0*/  ISETP.NE.AND P0, PT, R2, RZ, PT ;  /* 0x000000ff0200720c */ /* 0x000fe20003f05270 */
[----:B------:R-:W-:-:S12]  /*0200*/  IMAD.U32 R2, RZ, RZ, UR5 ;  /* 0x00000005ff027e24 */ /* 0x000fd8000f8e00ff */
[----:B------:R-:W-:Y:S05]  /*0210*/  @!P0 BRA `(.L_x_4) ;  /* 0xfffffffc00dc8947 */ /* 0x000fea000383ffff */
.L_x_3:
[C---:B------:R-:W-:Y:S01]  /*0220*/  VIADD R4, R2.reuse, 0x10 ;  /* 0x0000001002047836 */ /* 0x040fe20000000000 */
[----:B------:R-:W-:Y:S01]  /*0230*/  UMOV UR5, 0x50 ;  /* 0x0000005000057882 */ /* 0x000fe20000000000 */
[----:B------:R-:W-:Y:S01]  /*0240*/  SHF.L.U32 R3, R3, R2, RZ ;  /* 0x0000000203037219 */ /* 0x000fe200000006ff */
[----:B------:R-:W-:Y:S01]  /*0250*/  ULEA UR5, UR6, UR5, 0x18 ;  /* 0x0000000506057291 */ /* 0x000fe2000f8ec0ff */
[----:B------:R-:W-:Y:S01]  /*0260*/  IMAD.SHL.U32 R2, R2, 0x20, RZ ;  /* 0x0000002002027824 */ /* 0x000fe200078e00ff */
[----:B------:R-:W-:-:S04]  /*0270*/  SHF.L.U32 R4, R5, R4, RZ ;  /* 0x0000000405047219 */ /* 0x000fc800000006ff */
[----:B------:R-:W-:-:S05]  /*0280*/  LOP3.LUT R3, R4, R3, RZ, 0xfc, !PT ;  /* 0x0000000304037212 */ /* 0x000fca00078efcff */
[----:B------:R2:W-:Y:S04]  /*0290*/  ATOMS.OR RZ, [UR5], R3 ;  /* 0x00000003ffff798c */ /* 0x0005e8000b000005 */
[----:B------:R2:W-:Y:S01]  /*02a0*/  STS [UR4], R2 ;  /* 0x00000002ff007988 */ /* 0x0005e20008000804 */
[----:B------:R-:W-:Y:S05]  /*02b0*/  BRA `(.L_x_2) ;  /* 0x0000000000107947 */ /* 0x000fea0003800000 */
.L_x_1:
[----:B------:R-:W-:Y:S01]  /*02c0*/  IMAD.MOV.U32 R3, RZ, RZ, -0x1 ;  /* 0xffffffffff037424 */ /* 0x000fe200078e00ff */
[----:B------:R-:W-:-:S04]  /*02d0*/  MOV R2, 0x300 ;  /* 0x0000030000027802 */ /* 0x000fc80000000f00 */
[----:B------:R2:W-:Y:S03]  /*02e0*/  STS [UR4], R3 ;  /* 0x00000003ff007988 */ /* 0x0005e60008000804 */
[----:B-12---:R-:W-:Y:S05]  /*02f0*/  CALL.REL.NOINC `($__internal_1_$__cuda_sm10x_tcgen05_guardrail_trap_phase_invalid_during_alloc) ;  /* 0x0000002000e87944 */ /* 0x006fea0003c00000 */
.L_x_2:
[----:B------:R-:W-:Y:S05]  /*0300*/  WARPSYNC.ALL ;  /* 0x0000000000007948 */ /* 0x000fea0003800000 */
[----:B------:R-:W-:Y:S01]  /*0310*/  NOP ;  /* 0x0000000000007918 */ /* 0x000fe20000000000 */
.L_x_0:
[----:B------:R-:W3:Y:S08]  /*0320*/  S2UR UR4, SR_CgaCtaId ;  /* 0x00000000000479c3 */ /* 0x000ef00000008800 */
[----:B------:R-:W-:Y:S01]  /*0330*/  BAR.SYNC.DEFER_BLOCKING 0x0 ;  /* 0x0000000000007b1d */ /* 0x000fe20000010000 */
[----:B------:R-:W-:-:S05]  /*0340*/  LOP3.LUT R36, R0, 0x7f, RZ, 0xc0, !PT ;  /* 0x0000007f00247812 */ /* 0x000fca00078ec0ff */
[----:B------:R-:W-:Y:S02]  /*0350*/  UMOV UR8, 0x400 ;  /* 0x0000040000087882 */ /* 0x000fe40000000000 */
[----:B--2---:R-:W2:Y:S08]  /*0360*/  LDC R3, c[0x0][0x398] ;  /* 0x0000e600ff037b82 */ /* 0x004eb00000000800 */
[----:B------:R-:W4:Y:S01]  /*0370*/  LDC R6, c[0x0][0x3a0] ;  /* 0x0000e800ff067b82 */ /* 0x000f220000000800 */
[----:B---3--:R-:W-:-:S07]  /*0380*/  ULEA UR8, UR4, UR8, 0x18 ;  /* 0x0000000804087291 */ /* 0x008fce000f8ec0ff */
[----:B------:R-:W3:Y:S02]  /*0390*/  S2UR UR6, SR_CTAID.Y ;  /* 0x00000000000679c3 */ /* 0x000ee40000002600 */
[----:B------:R-:W5:Y:S06]  /*03a0*/  LDS R4, [UR8] ;  /* 0x00000008ff047984 */ /* 0x000f6c0008000800 */
[----:B------:R-:W-:Y:S06]  /*03b0*/  BAR.SYNC.DEFER_BLOCKING 0x0 ;  /* 0x0000000000007b1d */ /* 0x000fec0000010000 */
[----:B------:R-:W-:Y:S05]  /*03c0*/  @P2 BRA `(.L_x_5) ;  /* 0x0000000000182947 */ /* 0x000fea0003800000 */
[----:B------:R-:W-:Y:S01]  /*03d0*/  ELECT P0, URZ, PT ;  /* 0x0000000000ff782f */ /* 0x000fe20003800000 */
[----:B------:R-:W-:Y:S01]  /*03e0*/  IMAD.MOV.U32 R2, RZ, RZ, 0x1 ;  /* 0x00000001ff027424 */ /* 0x000fe200078e00ff */
[----:B------:R-:W-:Y:S01]  /*03f0*/  UMOV UR5, 0x40 ;  /* 0x0000004000057882 */ /* 0x000fe20000000000 */
[----:B------:R-:W-:Y:S01]  /*0400*/  UVIRTCOUNT.DEALLOC.SMPOOL 0x80 ;  /* 0x000000800000784c */ /* 0x000fe20000000000 */
[----:B------:R-:W-:-:S09]  /*0410*/  ULEA UR5, UR4, UR5, 0x18 ;  /* 0x0000000504057291 */ /* 0x000fd2000f8ec0ff */
[----:B------:R5:W-:Y:S03]  /*0420*/  @P0 STS.U8 [UR5], R2 ;  /* 0x00000002ff000988 */ /* 0x000be60008000005 */
.L_x_5:
[----:B------:R-:W5:Y:S01]  /*0430*/  S2UR UR4, SR_CTAID.Z ;  /* 0x00000000000479c3 */ /* 0x000f620000002700 */
[----:B------:R-:W4:Y:S01]  /*0440*/  LDCU UR5, c[0x0][0x370] ;  /* 0x00006e00ff0577ac */ /* 0x000f220008000800 */
[C---:B------:R-:W-:Y:S01]  /*0450*/  ISETP.GE.U32.AND P0, PT, R36.reuse, 0x20, PT ;  /* 0x000000202400780c */ /* 0x040fe20003f06070 */
[----:B--2--5:R-:W-:Y:S01]  /*0460*/  VIADD R2, R3, 0xffffffff ;  /* 0xffffffff03027836 */ /* 0x024fe20000000000 */
[C---:B------:R-:W-:Y:S01]  /*0470*/  ISETP.NE.U32.AND P3, PT, R36.reuse, RZ, PT ;  /* 0x000000ff2400720c */ /* 0x040fe20003f65070 */
[----:B------:R-:W2:Y:S01]  /*0480*/  LDCU UR7, c[0x0][0x374] ;  /* 0x00006e80ff0777ac */ /* 0x000ea20008000800 */
[----:B------:R-:W-:Y:S01]  /*0490*/  LEA R10, R36, UR8, 0x2 ;  /* 0x00000008240a7c11 */ /* 0x000fe2000f8e10ff */
[----:B----4-:R-:W-:Y:S01]  /*04a0*/  VIADD R9, R6, 0xffffffff ;  /* 0xffffffff06097836 */ /* 0x010fe20000000000 */
[----:B------:R-:W4:Y:S01]  /*04b0*/  S2UR UR11, SR_CTAID.X ;  /* 0x00000000000b79c3 */ /* 0x000f220000002500 */
[----:B------:R-:W5:Y:S01]  /*04c0*/  LDCU.64 UR16, c[0x0][0x3c0] ;  /* 0x00007800ff1077ac */ /* 0x000f620008000a00 */
[----:B------:R-:W-:Y:S01]  /*04d0*/  R2UR UR29, R4 ;  /* 0x00000000041d72ca */ /* 0x000fe200000e0000 */
[----:B------:R-:W-:Y:S04]  /*04e0*/  BSSY.RECONVERGENT B0, `(.L_x_6) ;  /* 0x0000011000007945 */ /* 0x000fe80003800200 */
[----:B------:R3:W-:Y:S01]  /*04f0*/  @!P0 STS [R10], RZ ;  /* 0x000000ff0a008388 */ /* 0x0007e20000000800 */
[----:B------:R-:W-:-:S03]  /*0500*/  NOP ;  /* 0x0000000000007918 */ /* 0x000fc60000000000 */
[----:B------:R3:W-:Y:S02]  /*0510*/  @!P3 STS [UR8+0x24], R2 ;  /* 0x00002402ff00b988 */ /* 0x0007e40008000808 */
[----:B--23--:R-:W-:Y:S02]  /*0520*/  UIMAD UR4, UR4, UR7, UR6 ;  /* 0x00000007040472a4 */ /* 0x00cfe4000f8e0206 */
[----:B------:R2:W-:Y:S02]  /*0530*/  @!P3 STS [UR8+0x20], R9 ;  /* 0x00002009ff00b988 */ /* 0x0005e40008000808 */
[----:B----4-:R-:W-:-:S04]  /*0540*/  UIMAD UR4, UR4, UR5, UR11 ;  /* 0x00000005040472a4 */ /* 0x010fc8000f8e020b */
[----:B------:R-:W-:-:S04]  /*0550*/  UIMAD UR4, UR4, 0x180, URZ ;  /* 0x00000180040478a4 */ /* 0x000fc8000f8e02ff */
[----:B-----5:R-:W-:-:S04]  /*0560*/  UIADD3 UR12, UP0, UPT, UR4, UR16, URZ ;  /* 0x00000010040c7290 */ /* 0x020fc8000ff1e0ff */
[----:B------:R-:W-:Y:S01]  /*0570*/  ULEA.HI.X.SX32 UR13, UR4, UR17, 0x1, UP0 ;  /* 0x00000011040d7291 */ /* 0x000fe200080f0eff */
[----:B--2---:R-:W-:Y:S11]  /*0580*/  @P3 BRA `(.L_x_7) ;  /* 0x0000000000183947 */ /* 0x004ff60003800000 */
[----:B------:R-:W2:Y:S01]  /*0590*/  LDS R3, [UR8+0x8] ;  /* 0x00000808ff037984 */ /* 0x000ea20008000800 */
[----:B------:R-:W3:Y:S01]  /*05a0*/  LDC.64 R12, c[0x0][0x380] ;  /* 0x0000e000ff0c7b82 */ /* 0x000ee20000000a00 */
[----:B------:R-:W-:Y:S02]  /*05b0*/  IMAD.MOV.U32 R4, RZ, RZ, 0x70 ;  /* 0x00000070ff047424 */ /* 0x000fe400078e00ff */
[----:B---3--:R3:W-:Y:S03]  /*05c0*/  STS.64 [UR8], R12 ;  /* 0x0000000cff007988 */ /* 0x0087e60008000a08 */
[----:B--2---:R-:W-:-:S05]  /*05d0*/  LOP3.LUT R3, R3, 0x10, R4, 0xd8, !PT ;  /* 0x0000001003037812 */ /* 0x004fca00078ed804 */
[----:B------:R3:W-:Y:S02]  /*05e0*/  STS [UR8+0x8], R3 ;  /* 0x00000803ff007988 */ /* 0x0007e40008000808 */
.L_x_7:
[----:B------:R-:W-:Y:S05]  /*05f0*/  BSYNC.RECONVERGENT B0 ;  /* 0x0000000000007941 */ /* 0x000fea0003800200 */
.L_x_6:
[----:B------:R-:W-:Y:S04]  /*0600*/  BSSY.RECONVERGENT B0, `(.L_x_8) ;  /* 0x000000a000007945 */ /* 0x000fe80003800200 */
[----:B------:R-:W-:Y:S05]  /*0610*/  @P3 BRA `(.L_x_9) ;  /* 0x0000000000203947 */ /* 0x000fea0003800000 */
[----:B---3--:R-:W2:Y:S01]  /*0620*/  LDS R3, [UR8+0x34] ;  /* 0x00003408ff037984 */ /* 0x008ea20008000800 */
[----:B------:R-:W-:Y:S02]  /*0630*/  IMAD.MOV.U32 R4, RZ, RZ, 0x1f000000 ;  /* 0x1f000000ff047424 */ /* 0x000fe400078e00ff */
[----:B------:R-:W-:Y:S01]  /*0640*/  @!P3 IMAD.MOV.U32 R5, RZ, RZ, 0x3f ;  /* 0x0000003fff05b424 */ /* 0x000fe200078e00ff */
[----:B------:R-:W3:Y:S02]  /*0650*/  @!P3 LDS R8, [UR8+0x38] ;  /* 0x00003808ff08b984 */ /* 0x000ee40008000800 */
[----:B--2---:R-:W-:Y:S02]  /*0660*/  LOP3.LUT R3, R3, 0xff000000, R4, 0xb8, !PT ;  /* 0xff00000003037812 */ /* 0x004fe400078eb804 */
[----:B---3--:R-:W-:-:S03]  /*0670*/  @!P3 LOP3.LUT R4, R8, 0xff, R5, 0xb8, !PT ;  /* 0x000000ff0804b812 */ /* 0x008fc600078eb805 */
[----:B------:R2:W-:Y:S04]  /*0680*/  STS [UR8+0x34], R3 ;  /* 0x00003403ff007988 */ /* 0x0005e80008000808 */
[----:B------:R2:W-:Y:S02]  /*0690*/  @!P3 STS [UR8+0x38], R4 ;  /* 0x00003804ff00b988 */ /* 0x0005e40008000808 */
.L_x_9:
[----:B------:R-:W-:Y:S05]  /*06a0*/  BSYNC.RECONVERGENT B0 ;  /* 0x0000000000007941 */ /* 0x000fea0003800200 */
.L_x_8:
[----:B------:R-:W-:Y:S04]  /*06b0*/  BSSY.RECONVERGENT B0, `(.L_x_10) ;  /* 0x000000e000007945 */ /* 0x000fe80003800200 */
[----:B------:R-:W-:Y:S05]  /*06c0*/  @P3 BRA `(.L_x_11) ;  /* 0x0000000000303947 */ /* 0x000fea0003800000 */
[----:B--2---:R-:W2:Y:S01]  /*06d0*/  LDS R4, [UR8+0x34] ;  /* 0x00003408ff047984 */ /* 0x004ea20008000800 */
[----:B---3--:R-:W3:Y:S03]  /*06e0*/  LDC.64 R12, c[0x0][0x3a8] ;  /* 0x0000ea00ff0c7b82 */ /* 0x008ee60000000a00 */
[----:B------:R-:W4:Y:S01]  /*06f0*/  LDS R3, [UR8+0x1c] ;  /* 0x00001c08ff037984 */ /* 0x000f220008000800 */
[C---:B---3--:R-:W-:Y:S01]  /*0700*/  SHF.L.U64.HI R8, R12.reuse, 0x1, R13 ;  /* 0x000000010c087819 */ /* 0x048fe2000001020d */
[----:B------:R-:W-:-:S03]  /*0710*/  IMAD.SHL.U32 R5, R12, 0x2, RZ ;  /* 0x000000020c057824 */ /* 0x000fc600078e00ff */
[--C-:B------:R-:W-:Y:S02]  /*0720*/  SHF.R.U32.HI R12, RZ, 0x4, R8.reuse ;  /* 0x00000004ff0c7819 */ /* 0x100fe40000011608 */
[----:B------:R-:W-:-:S05]  /*0730*/  SHF.R.U64 R5, R5, 0x4, R8 ;  /* 0x0000000405057819 */ /* 0x000fca0000001208 */
[----:B------:R5:W-:Y:S01]  /*0740*/  STS [UR8+0xc], R5 ;  /* 0x00000c05ff007988 */ /* 0x000be20008000808 */
[----:B--2---:R-:W-:Y:S02]  /*0750*/  LOP3.LUT R4, R4, 0x7, RZ, 0xb8, !PT ;  /* 0x0000000704047812 */ /* 0x004fe400078eb8ff */
[----:B----4-:R-:W-:-:S03]  /*0760*/  LOP3.LUT R3, R3, 0xf, R12, 0xb8, !PT ;  /* 0x0000000f03037812 */ /* 0x010fc600078eb80c */
[----:B------:R5:W-:Y:S04]  /*0770*/  STS [UR8+0x34], R4 ;  /* 0x00003404ff007988 */ /* 0x000be80008000808 */
[----:B------:R5:W-:Y:S02]  /*0780*/  STS [UR8+0x1c], R3 ;  /* 0x00001c03ff007988 */ /* 0x000be40008000808 */
.L_x_11:
[----:B------:R-:W-:Y:S05]  /*0790*/  BSYNC.RECONVERGENT B0 ;  /* 0x0000000000007941 */ /* 0x000fea0003800200 */
.L_x_10:
[----:B------:R-:W-:Y:S04]  /*07a0*/  BSSY.RECONVERGENT B1, `(.L_x_12) ;  /* 0x000001a000017945 */ /* 0x000fe80003800200 */
[----:B------:R-:W-:Y:S04]  /*07b0*/  BSSY.RELIABLE B0, `(.L_x_13) ;  /* 0x0000015000007945 */ /* 0x000fe80003800100 */
[----:B------:R-:W-:Y:S05]  /*07c0*/  @P3 BRA `(.L_x_14) ;  /* 0x0000000000203947 */ /* 0x000fea0003800000 */
[----:B--23-5:R-:W2:Y:S02]  /*07d0*/  LDS R3, [UR8+0x34] ;  /* 0x00003408ff037984 */ /* 0x02cea40008000800 */
[----:B--2---:R-:W-:-:S05]  /*07e0*/  LOP3.LUT R3, R3, 0x38, RZ, 0xb8, !PT ;  /* 0x0000003803037812 */ /* 0x004fca00078eb8ff */
[----:B------:R2:W-:Y:S01]  /*07f0*/  STS [UR8+0x34], R3 ;  /* 0x00003403ff007988 */ /* 0x0005e20008000808 */
[----:B------:R-:W-:Y:S05]  /*0800*/  @P3 BRA `(.L_x_15) ;  /* 0x0000000000203947 */ /* 0x000fea0003800000 */
[----:B--2---:R-:W2:Y:S01]  /*0810*/  LDS R3, [UR8+0x8] ;  /* 0x00000808ff037984 */ /* 0x004ea20008000800 */
[----:B------:R-:W-:-:S05]  /*0820*/  IMAD.MOV.U32 R4, RZ, RZ, 0x780 ;  /* 0x00000780ff047424 */ /* 0x000fca00078e00ff */
[----:B--2---:R-:W-:-:S05]  /*0830*/  LOP3.LUT R3, R3, 0x300, R4, 0xd8, !PT ;  /* 0x0000030003037812 */ /* 0x004fca00078ed804 */
[----:B------:R4:W-:Y:S02]  /*0840*/  STS [UR8+0x8], R3 ;  /* 0x00000803ff007988 */ /* 0x0009e40008000808 */
.L_x_14:
[----:B------:R-:W-:Y:S05]  /*0850*/  @P3 BRA `(.L_x_16) ;  /* 0x0000000000283947 */ /* 0x000fea0003800000 */
[----:B--2345:R-:W2:Y:S02]  /*0860*/  LDS R3, [UR8+0x8] ;  /* 0x00000808ff037984 */ /* 0x03cea40008000800 */
[----:B--2---:R-:W-:-:S05]  /*0870*/  LOP3.LUT R3, R3, 0x1800, RZ, 0xb8, !PT ;  /* 0x0000180003037812 */ /* 0x004fca00078eb8ff */
[----:B------:R3:W-:Y:S02]  /*0880*/  STS [UR8+0x8], R3 ;  /* 0x00000803ff007988 */ /* 0x0007e40008000808 */
.L_x_15:
[----:B------:R-:W-:Y:S05]  /*0890*/  @P3 BREAK.RELIABLE B0 ;  /* 0x0000000000003942 */ /* 0x000fea0003800100 */
[----:B------:R-:W-:Y:S05]  /*08a0*/  @P3 BRA `(.L_x_17) ;  /* 0x0000000000243947 */ /* 0x000fea0003800000 */
[----:B------:R-:W4:Y:S01]  /*08b0*/  LDS R4, [UR8+0x8] ;  /* 0x00000808ff047984 */ /* 0x000f220008000800 */
[----:B--23--:R-:W-:-:S05]  /*08c0*/  IMAD.MOV.U32 R3, RZ, RZ, 0x6000 ;  /* 0x00006000ff037424 */ /* 0x00cfca00078e00ff */
[----:B----4-:R-:W-:-:S04]  /*08d0*/  LOP3.LUT R3, R4, 0x4000, R3, 0xd8, !PT ;  /* 0x0000400004037812 */ /* 0x010fc800078ed803 */
[----:B------:R-:W-:-:S05]  /*08e0*/  LOP3.LUT R3, R3, 0x400000, RZ, 0xb8, !PT ;  /* 0x0040000003037812 */ /* 0x000fca00078eb8ff */
[----:B------:R2:W-:Y:S02]  /*08f0*/  STS [UR8+0x8], R3 ;  /* 0x00000803ff007988 */ /* 0x0005e40008000808 */
.L_x_16:
[----:B------:R-:W-:Y:S05]  /*0900*/  BSYNC.RELIABLE B0 ;  /* 0x0000000000007941 */ /* 0x000fea0003800100 */
.L_x_13:
[----:B--2345:R-:W2:Y:S02]  /*0910*/  @!P3 LDS R3, [UR8+0x8] ;  /* 0x00000808ff03b984 */ /* 0x03cea40008000800 */
[----:B--2---:R-:W-:-:S05]  /*0920*/  @!P3 LOP3.LUT R3, R3, 0x8000, RZ, 0xb8, !PT ;  /* 0x000080000303b812 */ /* 0x004fca00078eb8ff */
[----:B------:R4:W-:Y:S02]  /*0930*/  @!P3 STS [UR8+0x8], R3 ;  /* 0x00000803ff00b988 */ /* 0x0009e40008000808 */
.L_x_17:
[----:B------:R-:W-:Y:S05]  /*0940*/  BSYNC.RECONVERGENT B1 ;  /* 0x0000000000017941 */ /* 0x000fea0003800200 */
.L_x_12:
[----:B------:R-:W-:Y:S05]  /*0950*/  WARPSYNC.ALL ;  /* 0x0000000000007948 */ /* 0x000fea0003800000 */
[----:B------:R-:W-:Y:S01]  /*0960*/  NOP ;  /* 0x0000000000007918 */ /* 0x000fe20000000000 */
[----:B------:R-:W-:Y:S05]  /*0970*/  @P0 BRA `(.L_x_18) ;  /* 0x0000000000300947 */ /* 0x000fea0003800000 */
[----:B--234-:R-:W2:Y:S01]  /*0980*/  S2R R3, SR_LANEID ;  /* 0x0000000000037919 */ /* 0x01cea20000000000 */
[----:B------:R-:W-:Y:S05]  /*0990*/  WARPSYNC.ALL ;  /* 0x0000000000007948 */ /* 0x000fea0003800000 */
[----:B------:R-:W-:Y:S01]  /*09a0*/  NOP ;  /* 0x0000000000007918 */ /* 0x000fe20000000000 */
[----:B--2---:R-:W-:-:S05]  /*09b0*/  IMAD.SHL.U32 R3, R3, 0x4, RZ ;  /* 0x0000000403037824 */ /* 0x004fca00078e00ff */
[----:B------:R-:W2:Y:S01]  /*09c0*/  LDS R7, [R3+UR8] ;  /* 0x0000000803077984 */ /* 0x000ea20008000800 */
[----:B------:R-:W-:-:S05]  /*09d0*/  IADD3 R4, P1, PT, R3, UR12, RZ ;  /* 0x0000000c03047c10 */ /* 0x000fca000ff3e0ff */
[----:B------:R-:W-:-:S05]  /*09e0*/  IMAD.X R5, RZ, RZ, UR13, P1 ;  /* 0x0000000dff057e24 */ /* 0x000fca00088e06ff */
[----:B--2---:R5:W2:Y:S01]  /*09f0*/  ATOMG.E.EXCH.STRONG.GPU PT, RZ, [R4], R7 ;  /* 0x0000000704ff73a8 */ /* 0x004aa200041ee100 */
[----:B------:R-:W-:-:S04]  /*0a00*/  DEPBAR {5,4,3,2,1,0} ;  /* 0x0000003f0000791a */ /* 0x000fc80000000000 */
[----:B------:R-:W3:Y:S02]  /*0a10*/  CCTL.E.C.LDCU.IV.DEEP [UR12] ;  /* 0x000000000c007540 */ /* 0x000ee40009c08000 */
[----:B---3--:R5:W-:Y:S01]  /*0a20*/  UTMACCTL.IV [UR12] ;  /* 0x000000000c0079b9 */ /* 0x008be20008000000 */
[----:B------:R-:W-:Y:S01]  /*0a30*/  NOP ;  /* 0x0000000000007918 */ /* 0x000fe20000000000 */
.L_x_18:
[----:B------:R-:W-:Y:S05]  /*0a40*/  @P0 BRA `(.L_x_19) ;  /* 0x00000000000c0947 */ /* 0x000fea0003800000 */
[----:B------:R0:W-:Y:S01]  /*0a50*/  UTMACMDFLUSH ;  /* 0x00000000000079b7 */ /* 0x0001e20000000000 */
[----:B------:R-:W-:Y:S05]  /*0a60*/  @P0 BRA `(.L_x_19) ;  /* 0x0000000000040947 */ /* 0x000fea0003800000 */
[----:B------:R-:W-:-:S04]  /*0a70*/  DEPBAR.LE SB0, 0x0 ;  /* 0x000080000000791a */ /* 0x000fc80000000000 */
.L_x_19:
[----:B------:R-:W-:Y:S05]  /*0a80*/  WARPSYNC.ALL ;  /* 0x0000000000007948 */ /* 0x000fea0003800000 */
[----:B------:R-:W-:Y:S01]  /*0a90*/  NOP ;  /* 0x0000000000007918 */ /* 0x000fe20000000000 */
[----:B--2---:R-:W-:Y:S06]  /*0aa0*/  BAR.SYNC.DEFER_BLOCKING 0x0 ;  /* 0x0000000000007b1d */ /* 0x004fec0000010000 */
[----:B------:R-:W-:Y:S02]  /*0ab0*/  BSSY.RECONVERGENT B1, `(.L_x_20) ;  /* 0x000000b000017945 */ /* 0x000fe40003800200 */
[----:B------:R-:W-:Y:S06]  /*0ac0*/  BAR.SYNC.DEFER_BLOCKING 0x0 ;  /* 0x0000000000007b1d */ /* 0x000fec0000010000 */
[----:B------:R2:W-:Y:S01]  /*0ad0*/  @!P0 STS [R10], RZ ;  /* 0x000000ff0a008388 */ /* 0x0005e20000000800 */
[----:B------:R-:W-:Y:S01]  /*0ae0*/  NOP ;  /* 0x0000000000007918 */ /* 0x000fe20000000000 */
[----:B------:R-:W-:Y:S05]  /*0af0*/  @P3 BRA `(.L_x_21) ;  /* 0x0000000000183947 */ /* 0x000fea0003800000 */
[----:B---34-:R-:W3:Y:S01]  /*0b00*/  LDS R3, [UR8+0x8] ;  /* 0x00000808ff037984 */ /* 0x018ee20008000800 */
[----:B------:R-:W4:Y:S01]  /*0b10*/  LDC.64 R12, c[0x0][0x388] ;  /* 0x0000e200ff0c7b82 */ /* 0x000f220000000a00 */
[----:B-----5:R-:W-:Y:S02]  /*0b20*/  IMAD.MOV.U32 R4, RZ, RZ, 0x70 ;  /* 0x00000070ff047424 */ /* 0x020fe400078e00ff */
[----:B----4-:R4:W-:Y:S03]  /*0b30*/  STS.64 [UR8], R12 ;  /* 0x0000000cff007988 */ /* 0x0109e60008000a08 */
[----:B---3--:R-:W-:-:S05]  /*0b40*/  LOP3.LUT R3, R3, 0x10, R4, 0xd8, !PT ;  /* 0x0000001003037812 */ /* 0x008fca00078ed804 */
[----:B------:R4:W-:Y:S02]  /*0b50*/  STS [UR8+0x8], R3 ;  /* 0x00000803ff007988 */ /* 0x0009e40008000808 */
.L_x_21:
[----:B-----5:R-:W-:Y:S05]  /*0b60*/  BSYNC.RECONVERGENT B1 ;  /* 0x0000000000017941 */ /* 0x020fea0003800200 */
.L_x_20:
[----:B------:R-:W-:Y:S04]  /*0b70*/  BSSY.RECONVERGENT B2, `(.L_x_22) ;  /* 0x000000f000027945 */ /* 0x000fe80003800200 */
[----:B------:R-:W-:Y:S04]  /*0b80*/  BSSY.RELIABLE B1, `(.L_x_23) ;  /* 0x000000c000017945 */ /* 0x000fe80003800100 */
[----:B------:R-:W-:Y:S05]  /*0b90*/  @P3 BRA `(.L_x_24) ;  /* 0x0000000000283947 */ /* 0x000fea0003800000 */
[----:B---34-:R-:W3:Y:S01]  /*0ba0*/  LDS R3, [UR8+0x34] ;  /* 0x00003408ff037984 */ /* 0x018ee20008000800 */
[----:B------:R-:W-:Y:S01]  /*0bb0*/  IMAD.MOV.U32 R4, RZ, RZ, 0x1f000000 ;  /* 0x1f000000ff047424 */ /* 0x000fe200078e00ff */
[----:B------:R-:W-:Y:S05]  /*0bc0*/  @P3 BREAK.RELIABLE B1 ;  /* 0x0000000000013942 */ /* 0x000fea0003800100 */
[----:B---3--:R-:W-:-:S05]  /*0bd0*/  LOP3.LUT R3, R3, 0xff000000, R4, 0xb8, !PT ;  /* 0xff00000003037812 */ /* 0x008fca00078eb804 */
[----:B------:R3:W-:Y:S01]  /*0be0*/  STS [UR8+0x34], R3 ;  /* 0x00003403ff007988 */ /* 0x0007e20008000808 */
[----:B------:R-:W-:Y:S05]  /*0bf0*/  @P3 BRA `(.L_x_25) ;  /* 0x0000000000183947 */ /* 0x000fea0003800000 */
[----:B---3--:R-:W3:Y:S01]  /*0c00*/  LDS R3, [UR8+0x38] ;  /* 0x00003808ff037984 */ /* 0x008ee20008000800 */
[----:B------:R-:W-:-:S05]  /*0c10*/  IMAD.MOV.U32 R4, RZ, RZ, 0x3f ;  /* 0x0000003fff047424 */ /* 0x000fca00078e00ff */
[----:B---3--:R-:W-:-:S05]  /*0c20*/  LOP3.LUT R3, R3, 0xff, R4, 0xb8, !PT ;  /* 0x000000ff03037812 */ /* 0x008fca00078eb804 */
[----:B------:R5:W-:Y:S02]  /*0c30*/  STS [UR8+0x38], R3 ;  /* 0x00003803ff007988 */ /* 0x000be40008000808 */
.L_x_24:
[----:B------:R-:W-:Y:S05]  /*0c40*/  BSYNC.RELIABLE B1 ;  /* 0x0000000000017941 */ /* 0x000fea0003800100 */
.L_x_23:
[----:B------:R2:W-:Y:S02]  /*0c50*/  @!P3 STS [UR8+0x20], R9 ;  /* 0x00002009ff00b988 */ /* 0x0005e40008000808 */
.L_x_25:
[----:B------:R-:W-:Y:S05]  /*0c60*/  BSYNC.RECONVERGENT B2 ;  /* 0x0000000000027941 */ /* 0x000fea0003800200 */
.L_x_22:
[----:B------:R-:W-:Y:S05]  /*0c70*/  WARPSYNC.ALL ;  /* 0x0000000000007948 */ /* 0x000fea0003800000 */
[----:B------:R-:W-:Y:S01]  /*0c80*/  NOP ;  /* 0x0000000000007918 */ /* 0x000fe20000000000 */
[----:B---345:R-:W3:Y:S01]  /*0c90*/  LDC R3, c[0x0][0x39c] ;  /* 0x0000e700ff037b82 */ /* 0x038ee20000000800 */
[----:B------:R-:W-:Y:S01]  /*0ca0*/  BSSY.RECONVERGENT B2, `(.L_x_26) ;  /* 0x0000010000027945 */ /* 0x000fe20003800200 */
[----:B---3--:R-:W-:-:S05]  /*0cb0*/  VIADD R3, R3, 0xffffffff ;  /* 0xffffffff03037836 */ /* 0x008fca0000000000 */
[----:B------:R3:W-:Y:S01]  /*0cc0*/  @!P3 STS [UR8+0x24], R3 ;  /* 0x00002403ff00b988 */ /* 0x0007e20008000808 */
[----:B------:R-:W-:Y:S05]  /*0cd0*/  @P3 BRA `(.L_x_27) ;  /* 0x0000000000303947 */ /* 0x000fea0003800000 */
[----:B------:R-:W4:Y:S01]  /*0ce0*/  LDS R5, [UR8+0x34] ;  /* 0x00003408ff057984 */ /* 0x000f220008000800 */
[----:B------:R-:W5:Y:S03]  /*0cf0*/  LDC.64 R12, c[0x0][0x3b0] ;  /* 0x0000ec00ff0c7b82 */ /* 0x000f660000000a00 */
[----:B------:R-:W2:Y:S01]  /*0d00*/  LDS R4, [UR8+0x1c] ;  /* 0x00001c08ff047984 */ /* 0x000ea20008000800 */
[C---:B-----5:R-:W-:Y:S01]  /*0d10*/  SHF.L.U64.HI R8, R12.reuse, 0x1, R13 ;  /* 0x000000010c087819 */ /* 0x060fe2000001020d */
[----:B------:R-:W-:-:S03]  /*0d20*/  IMAD.SHL.U32 R7, R12, 0x2, RZ ;  /* 0x000000020c077824 */ /* 0x000fc600078e00ff */
[--C-:B--2---:R-:W-:Y:S02]  /*0d30*/  SHF.R.U32.HI R9, RZ, 0x4, R8.reuse ;  /* 0x00000004ff097819 */ /* 0x104fe40000011608 */
[----:B------:R-:W-:-:S05]  /*0d40*/  SHF.R.U64 R7, R7, 0x4, R8 ;  /* 0x0000000407077819 */ /* 0x000fca0000001208 */
[----:B------:R5:W-:Y:S01]  /*0d50*/  STS [UR8+0xc], R7 ;  /* 0x00000c07ff007988 */ /* 0x000be20008000808 */
[----:B----4-:R-:W-:Y:S02]  /*0d60*/  LOP3.LUT R5, R5, 0x7, RZ, 0xb8, !PT ;  /* 0x0000000705057812 */ /* 0x010fe400078eb8ff */
[----:B------:R-:W-:-:S03]  /*0d70*/  LOP3.LUT R4, R4, 0xf, R9, 0xb8, !PT ;  /* 0x0000000f04047812 */ /* 0x000fc600078eb809 */
[----:B------:R5:W-:Y:S04]  /*0d80*/  STS [UR8+0x34], R5 ;  /* 0x00003405ff007988 */ /* 0x000be80008000808 */
[----:B------:R5:W-:Y:S02]  /*0d90*/  STS [UR8+0x1c], R4 ;  /* 0x00001c04ff007988 */ /* 0x000be40008000808 */
.L_x_27:
[----:B------:R-:W-:Y:S05]  /*0da0*/  BSYNC.RECONVERGENT B2 ;  /* 0x0000000000027941 */ /* 0x000fea0003800200 */
.L_x_26:
[----:B------:R-:W-:Y:S04]  /*0db0*/  BSSY.RECONVERGENT B3, `(.L_x_28) ;  /* 0x000001a000037945 */ /* 0x000fe80003800200 */
[----:B------:R-:W-:Y:S04]  /*0dc0*/  BSSY.RELIABLE B2, `(.L_x_29) ;  /* 0x0000015000027945 */ /* 0x000fe80003800100 */
[----:B------:R-:W-:Y:S05]  /*0dd0*/  @P3 BRA `(.L_x_30) ;  /* 0x0000000000203947 */ /* 0x000fea0003800000 */
[----:B-----5:R-:W4:Y:S02]  /*0de0*/  LDS R4, [UR8+0x34] ;  /* 0x00003408ff047984 */ /* 0x020f240008000800 */
[----:B----4-:R-:W-:-:S05]  /*0df0*/  LOP3.LUT R4, R4, 0x38, RZ, 0xb8, !PT ;  /* 0x0000003804047812 */ /* 0x010fca00078eb8ff */
[----:B------:R4:W-:Y:S01]  /*0e00*/  STS [UR8+0x34], R4 ;  /* 0x00003404ff007988 */ /* 0x0009e20008000808 */
[----:B------:R-:W-:Y:S05]  /*0e10*/  @P3 BRA `(.L_x_31) ;  /* 0x0000000000203947 */ /* 0x000fea0003800000 */
[----:B----4-:R-:W4:Y:S01]  /*0e20*/  LDS R4, [UR8+0x8] ;  /* 0x00000808ff047984 */ /* 0x010f220008000800 */
[----:B------:R-:W-:-:S05]  /*0e30*/  IMAD.MOV.U32 R5, RZ, RZ, 0x780 ;  /* 0x00000780ff057424 */ /* 0x000fca00078e00ff */
[----:B----4-:R-:W-:-:S05]  /*0e40*/  LOP3.LUT R4, R4, 0x300, R5, 0xd8, !PT ;  /* 0x0000030004047812 */ /* 0x010fca00078ed805 */
[----:B------:R4:W-:Y:S02]  /*0e50*/  STS [UR8+0x8], R4 ;  /* 0x00000804ff007988 */ /* 0x0009e40008000808 */
.L_x_30:
[----:B------:R-:W-:Y:S05]  /*0e60*/  @P3 BRA `(.L_x_32) ;  /* 0x0000000000283947 */ /* 0x000fea0003800000 */
[----:B----45:R-:W4:Y:S02]  /*0e70*/  LDS R4, [UR8+0x8] ;  /* 0x00000808ff047984 */ /* 0x030f240008000800 */
[----:B----4-:R-:W-:-:S05]  /*0e80*/  LOP3.LUT R4, R4, 0x1800, RZ, 0xb8, !PT ;  /* 0x0000180004047812 */ /* 0x010fca00078eb8ff */
[----:B------:R5:W-:Y:S02]  /*0e90*/  STS [UR8+0x8], R4 ;  /* 0x00000804ff007988 */ /* 0x000be40008000808 */
.L_x_31:
[----:B------:R-:W-:Y:S05]  /*0ea0*/  @P3 BREAK.RELIABLE B2 ;  /* 0x0000000000023942 */ /* 0x000fea0003800100 */
[----:B------:R-:W-:Y:S05]  /*0eb0*/  @P3 BRA `(.L_x_33) ;  /* 0x0000000000243947 */ /* 0x000fea0003800000 */
[----:B----45:R-:W4:Y:S01]  /*0ec0*/  LDS R4, [UR8+0x8] ;  /* 0x00000808ff047984 */ /* 0x030f220008000800 */
[----:B------:R-:W-:-:S05]  /*0ed0*/  IMAD.MOV.U32 R5, RZ, RZ, 0x6000 ;  /* 0x00006000ff057424 */ /* 0x000fca00078e00ff */
[----:B----4-:R-:W-:-:S04]  /*0ee0*/  LOP3.LUT R4, R4, 0x4000, R5, 0xd8, !PT ;  /* 0x0000400004047812 */ /* 0x010fc800078ed805 */
[----:B------:R-:W-:-:S05]  /*0ef0*/  LOP3.LUT R4, R4, 0x400000, RZ, 0xb8, !PT ;  /* 0x0040000004047812 */ /* 0x000fca00078eb8ff */
[----:B------:R4:W-:Y:S02]  /*0f00*/  STS [UR8+0x8], R4 ;  /* 0x00000804ff007988 */ /* 0x0009e40008000808 */
.L_x_32:
[----:B------:R-:W-:Y:S05]  /*0f10*/  BSYNC.RELIABLE B2 ;  /* 0x0000000000027941 */ /* 0x000fea0003800100 */
.L_x_29:
[----:B----45:R-:W4:Y:S02]  /*0f20*/  @!P3 LDS R4, [UR8+0x8] ;  /* 0x00000808ff04b984 */ /* 0x030f240008000800 */
[----:B----4-:R-:W-:-:S05]  /*0f30*/  @!P3 LOP3.LUT R4, R4, 0x8000, RZ, 0xb8, !PT ;  /* 0x000080000404b812 */ /* 0x010fca00078eb8ff */
[----:B------:R4:W-:Y:S02]  /*0f40*/  @!P3 STS [UR8+0x8], R4 ;  /* 0x00000804ff00b988 */ /* 0x0009e40008000808 */
.L_x_33:
[----:B------:R-:W-:Y:S05]  /*0f50*/  BSYNC.RECONVERGENT B3 ;  /* 0x0000000000037941 */ /* 0x000fea0003800200 */
.L_x_28:
[----:B------:R-:W-:Y:S05]  /*0f60*/  WARPSYNC.ALL ;  /* 0x0000000000007948 */ /* 0x000fea0003800000 */
[----:B------:R-:W-:Y:S01]  /*0f70*/  NOP ;  /* 0x0000000000007918 */ /* 0x000fe20000000000 */
[----:B------:R-:W-:-:S04]  /*0f80*/  UIADD3 UR5, UPT, UPT, UR4, 0x80, URZ ;  /* 0x0000008004057890 */ /* 0x000fc8000fffe0ff */
[----:B------:R-:W-:-:S04]  /*0f90*/  UIADD3 UR14, UP0, UPT, UR5, UR16, URZ ;  /* 0x00000010050e7290 */ /* 0x000fc8000ff1e0ff */
[----:B------:R-:W-:Y:S01]  /*0fa0*/  ULEA.HI.X.SX32 UR15, UR5, UR17, 0x1, UP0 ;  /* 0x00000011050f7291 */ /* 0x000fe200080f0eff */
[----:B------:R-:W-:Y:S11]  /*0fb0*/  @P0 BRA `(.L_x_34) ;  /* 0x0000000000300947 */ /* 0x000ff60003800000 */
[----:B----45:R-:W4:Y:S01]  /*0fc0*/  S2R R4, SR_LANEID ;  /* 0x0000000000047919 */ /* 0x030f220000000000 */
[----:B------:R-:W-:Y:S05]  /*0fd0*/  WARPSYNC.ALL ;  /* 0x0000000000007948 */ /* 0x000fea0003800000 */
[----:B------:R-:W-:Y:S01]  /*0fe0*/  NOP ;  /* 0x0000000000007918 */ /* 0x000fe20000000000 */
[----:B----4-:R-:W-:-:S05]  /*0ff0*/  IMAD.SHL.U32 R8, R4, 0x4, RZ ;  /* 0x0000000404087824 */ /* 0x010fca00078e00ff */
[----:B------:R-:W4:Y:S01]  /*1000*/  LDS R7, [R8+UR8] ;  /* 0x0000000808077984 */ /* 0x000f220008000800 */
[----:B------:R-:W-:-:S05]  /*1010*/  IADD3 R4, P1, PT, R8, UR14, RZ ;  /* 0x0000000e08047c10 */ /* 0x000fca000ff3e0ff */
[----:B------:R-:W-:-:S05]  /*1020*/  IMAD.X R5, RZ, RZ, UR15, P1 ;  /* 0x0000000fff057e24 */ /* 0x000fca00088e06ff */
[----:B----4-:R4:W5:Y:S01]  /*1030*/  ATOMG.E.EXCH.STRONG.GPU PT, RZ, [R4], R7 ;  /* 0x0000000704ff73a8 */ /* 0x01096200041ee100 */
[----:B------:R-:W-:-:S04]  /*1040*/  DEPBAR {5,4,3,2,1,0} ;  /* 0x0000003f0000791a */ /* 0x000fc80000000000 */
[----:B------:R-:W2:Y:S02]  /*1050*/  CCTL.E.C.LDCU.IV.DEEP [UR14] ;  /* 0x000000000e007540 */ /* 0x000ea40009c08000 */
[----:B--2---:R4:W-:Y:S01]  /*1060*/  UTMACCTL.IV [UR14] ;  /* 0x000000000e0079b9 */ /* 0x0049e20008000000 */
[----:B------:R-:W-:Y:S01]  /*1070*/  NOP ;  /* 0x0000000000007918 */ /* 0x000fe20000000000 */
.L_x_34:
[----:B------:R-:W-:Y:S05]  /*1080*/  @P0 BRA `(.L_x_35) ;  /* 0x00000000000c0947 */ /* 0x000fea0003800000 */
[----:B------:R0:W-:Y:S01]  /*1090*/  UTMACMDFLUSH ;  /* 0x00000000000079b7 */ /* 0x0001e20000000000 */
[----:B------:R-:W-:Y:S05]  /*10a0*/  @P0 BRA `(.L_x_35) ;  /* 0x0000000000040947 */ /* 0x000fea0003800000 */
[----:B------:R-:W-:-:S04]  /*10b0*/  DEPBAR.LE SB0, 0x0 ;  /* 0x000080000000791a */ /* 0x000fc80000000000 */
.L_x_35:
[----:B------:R-:W-:Y:S05]  /*10c0*/  WARPSYNC.ALL ;  /* 0x0000000000007948 */ /* 0x000fea0003800000 */
[----:B------:R-:W-:Y:S01]  /*10d0*/  NOP ;  /* 0x0000000000007918 */ /* 0x000fe20000000000 */
[----:B-----5:R-:W-:Y:S06]  /*10e0*/  BAR.SYNC.DEFER_BLOCKING 0x0 ;  /* 0x0000000000007b1d */ /* 0x020fec0000010000 */
[----:B------:R-:W-:Y:S02]  /*10f0*/  BSSY.RECONVERGENT B3, `(.L_x_36) ;  /* 0x000000b000037945 */ /* 0x000fe40003800200 */
[----:B------:R-:W-:Y:S06]  /*1100*/  BAR.SYNC.DEFER_BLOCKING 0x0 ;  /* 0x0000000000007b1d */ /* 0x000fec0000010000 */
[----:B------:R5:W-:Y:S01]  /*1110*/  @!P0 STS [R10], RZ ;  /* 0x000000ff0a008388 */ /* 0x000be20000000800 */
[----:B------:R-:W-:Y:S01]  /*1120*/  NOP ;  /* 0x0000000000007918 */ /* 0x000fe20000000000 */
[----:B------:R-:W-:Y:S05]  /*1130*/  @P3 BRA `(.L_x_37) ;  /* 0x0000000000183947 */ /* 0x000fea0003800000 */
[----:B----4-:R-:W4:Y:S01]  /*1140*/  LDS R4, [UR8+0x8] ;  /* 0x00000808ff047984 */ /* 0x010f220008000800 */
[----:B--2---:R-:W2:Y:S01]  /*1150*/  LDC.64 R8, c[0x0][0x390] ;  /* 0x0000e400ff087b82 */ /* 0x004ea20000000a00 */
[----:B------:R-:W-:Y:S02]  /*1160*/  IMAD.MOV.U32 R5, RZ, RZ, 0x70 ;  /* 0x00000070ff057424 */ /* 0x000fe400078e00ff */
[----:B--2---:R2:W-:Y:S03]  /*1170*/  STS.64 [UR8], R8 ;  /* 0x00000008ff007988 */ /* 0x0045e60008000a08 */
[----:B----4-:R-:W-:-:S05]  /*1180*/  LOP3.LUT R4, R4, 0x10, R5, 0xd8, !PT ;  /* 0x0000001004047812 */ /* 0x010fca00078ed805 */
[----:B------:R2:W-:Y:S02]  /*1190*/  STS [UR8+0x8], R4 ;  /* 0x00000804ff007988 */ /* 0x0005e40008000808 */
.L_x_37:
[----:B----4-:R-:W-:Y:S05]  /*11a0*/  BSYNC.RECONVERGENT B3 ;  /* 0x0000000000037941 */ /* 0x010fea0003800200 */
.L_x_36:
[----:B------:R-:W-:Y:S04]  /*11b0*/  BSSY.RECONVERGENT B4, `(.L_x_38) ;  /* 0x0000011000047945 */ /* 0x000fe80003800200 */
[----:B------:R-:W-:Y:S04]  /*11c0*/  BSSY.RELIABLE B3, `(.L_x_39) ;  /* 0x000000e000037945 */ /* 0x000fe80003800100 */
[----:B------:R-:W-:Y:S05]  /*11d0*/  @P3 BRA `(.L_x_40) ;  /* 0x0000000000243947 */ /* 0x000fea0003800000 */
[----:B--2---:R-:W2:Y:S01]  /*11e0*/  LDS R4, [UR8+0x34] ;  /* 0x00003408ff047984 */ /* 0x004ea20008000800 */
[----:B------:R-:W-:-:S05]  /*11f0*/  IMAD.MOV.U32 R5, RZ, RZ, 0x3f000000 ;  /* 0x3f000000ff057424 */ /* 0x000fca00078e00ff */
[----:B--2---:R-:W-:-:S05]  /*1200*/  LOP3.LUT R4, R4, 0xff000000, R5, 0xb8, !PT ;  /* 0xff00000004047812 */ /* 0x004fca00078eb805 */
[----:B------:R2:W-:Y:S01]  /*1210*/  STS [UR8+0x34], R4 ;  /* 0x00003404ff007988 */ /* 0x0005e20008000808 */
[----:B------:R-:W-:Y:S05]  /*1220*/  @P3 BRA `(.L_x_41) ;  /* 0x00000000001c3947 */ /* 0x000fea0003800000 */
[----:B--2---:R-:W2:Y:S01]  /*1230*/  LDS R4, [UR8+0x38] ;  /* 0x00003808ff047984 */ /* 0x004ea20008000800 */
[----:B------:R-:W-:-:S05]  /*1240*/  IMAD.MOV.U32 R5, RZ, RZ, 0x3f ;  /* 0x0000003fff057424 */ /* 0x000fca00078e00ff */
[----:B--2---:R-:W-:-:S05]  /*1250*/  LOP3.LUT R4, R4, 0xff, R5, 0xb8, !PT ;  /* 0x000000ff04047812 */ /* 0x004fca00078eb805 */
[----:B------:R4:W-:Y:S02]  /*1260*/  STS [UR8+0x38], R4 ;  /* 0x00003804ff007988 */ /* 0x0009e40008000808 */
.L_x_40:
[----:B------:R-:W-:Y:S05]  /*1270*/  @P3 BREAK.RELIABLE B3 ;  /* 0x0000000000033942 */ /* 0x000fea0003800100 */
[----:B------:R-:W-:Y:S05]  /*1280*/  @P3 BRA `(.L_x_42) ;  /* 0x00000000000c3947 */ /* 0x000fea0003800000 */
[----:B------:R2:W-:Y:S02]  /*1290*/  STS [UR8+0x20], R3 ;  /* 0x00002003ff007988 */ /* 0x0005e40008000808 */
.L_x_41:
[----:B------:R-:W-:Y:S05]  /*12a0*/  BSYNC.RELIABLE B3 ;  /* 0x0000000000037941 */ /* 0x000fea0003800100 */
.L_x_39:
[----:B------:R2:W-:Y:S02]  /*12b0*/  @!P3 STS [UR8+0x24], R2 ;  /* 0x00002402ff00b988 */ /* 0x0005e40008000808 */
.L_x_42:
[----:B------:R-:W-:Y:S05]  /*12c0*/  BSYNC.RECONVERGENT B4 ;  /* 0x0000000000047941 */ /* 0x000fea0003800200 */
.L_x_38:
[----:B------:R-:W-:Y:S05]  /*12d0*/  WARPSYNC.ALL ;  /* 0x0000000000007948 */ /* 0x000fea0003800000 */
[----:B------:R-:W-:Y:S01]  /*12e0*/  NOP ;  /* 0x0000000000007918 */ /* 0x000fe20000000000 */
[----:B------:R-:W-:Y:S04]  /*12f0*/  BSSY.RECONVERGENT B4, `(.L_x_43) ;  /* 0x000000e000047945 */ /* 0x000fe80003800200 */
[----:B------:R-:W-:Y:S05]  /*1300*/  @P3 BRA `(.L_x_44) ;  /* 0x0000000000303947 */ /* 0x000fea0003800000 */
[----:B--23--:R-:W2:Y:S01]  /*1310*/  LDS R3, [UR8+0x34] ;  /* 0x00003408ff037984 */ /* 0x00cea20008000800 */
[----:B----4-:R-:W3:Y:S03]  /*1320*/  LDC.64 R4, c[0x0][0x3b8] ;  /* 0x0000ee00ff047b82 */ /* 0x010ee60000000a00 */
        /* <DEDUP_REMOVED lines=10> */
.L_x_44:
[----:B------:R-:W-:Y:S05]  /*13d0*/  BSYNC.RECONVERGENT B4 ;  /* 0x0000000000047941 */ /* 0x000fea0003800200 */
.L_x_43:
[----:B------:R-:W-:Y:S04]  /*13e0*/  BSSY.RECONVERGENT B5, `(.L_x_45) ;  /* 0x000001a000057945 */ /* 0x000fe80003800200 */
[----:B------:R-:W-:Y:S04]  /*13f0*/  BSSY.RELIABLE B4, `(.L_x_46) ;  /* 0x0000015000047945 */ /* 0x000fe80003800100 */
[----:B------:R-:W-:Y:S05]  /*1400*/  @P3 BRA `(.L_x_47) ;  /* 0x0000000000203947 */ /* 0x000fea0003800000 */
[----:B--23--:R-:W2:Y:S02]  /*1410*/  LDS R2, [UR8+0x34] ;  /* 0x00003408ff027984 */ /* 0x00cea40008000800 */
[----:B--2---:R-:W-:-:S05]  /*1420*/  LOP3.LUT R2, R2, 0x38, RZ, 0xb8, !PT ;  /* 0x0000003802027812 */ /* 0x004fca00078eb8ff */
[----:B------:R2:W-:Y:S01]  /*1430*/  STS [UR8+0x34], R2 ;  /* 0x00003402ff007988 */ /* 0x0005e20008000808 */
[----:B------:R-:W-:Y:S05]  /*1440*/  @P3 BRA `(.L_x_48) ;  /* 0x0000000000203947 */ /* 0x000fea0003800000 */
[----:B--2---:R-:W2:Y:S01]  /*1450*/  LDS R2, [UR8+0x8] ;  /* 0x00000808ff027984 */ /* 0x004ea20008000800 */
[----:B------:R-:W-:-:S05]  /*1460*/  IMAD.MOV.U32 R3, RZ, RZ, 0x780 ;  /* 0x00000780ff037424 */ /* 0x000fca00078e00ff */
[----:B--2---:R-:W-:-:S05]  /*1470*/  LOP3.LUT R2, R2, 0x300, R3, 0xd8, !PT ;  /* 0x0000030002027812 */ /* 0x004fca00078ed803 */
[----:B------:R2:W-:Y:S02]  /*1480*/  STS [UR8+0x8], R2 ;  /* 0x00000802ff007988 */ /* 0x0005e40008000808 */
.L_x_47:
[----:B------:R-:W-:Y:S05]  /*1490*/  @P3 BRA `(.L_x_49) ;  /* 0x0000000000283947 */ /* 0x000fea0003800000 */
[----:B--23--:R-:W2:Y:S02]  /*14a0*/  LDS R2, [UR8+0x8] ;  /* 0x00000808ff027984 */ /* 0x00cea40008000800 */
[----:B--2---:R-:W-:-:S05]  /*14b0*/  LOP3.LUT R2, R2, 0x1800, RZ, 0xb8, !PT ;  /* 0x0000180002027812 */ /* 0x004fca00078eb8ff */
[----:B------:R3:W-:Y:S02]  /*14c0*/  STS [UR8+0x8], R2 ;  /* 0x00000802ff007988 */ /* 0x0007e40008000808 */
.L_x_48:
[----:B------:R-:W-:Y:S05]  /*14d0*/  @P3 BREAK.RELIABLE B4 ;  /* 0x0000000000043942 */ /* 0x000fea0003800100 */
[----:B------:R-:W-:Y:S05]  /*14e0*/  @P3 BRA `(.L_x_50) ;  /* 0x0000000000243947 */ /* 0x000fea0003800000 */
[----:B--23--:R-:W2:Y:S01]  /*14f0*/  LDS R2, [UR8+0x8] ;  /* 0x00000808ff027984 */ /* 0x00cea20008000800 */
[----:B------:R-:W-:-:S05]  /*1500*/  IMAD.MOV.U32 R3, RZ, RZ, 0x6000 ;  /* 0x00006000ff037424 */ /* 0x000fca00078e00ff */
[----:B--2---:R-:W-:-:S04]  /*1510*/  LOP3.LUT R2, R2, 0x6000, R3, 0xd8, !PT ;  /* 0x0000600002027812 */ /* 0x004fc800078ed803 */
[----:B------:R-:W-:-:S05]  /*1520*/  LOP3.LUT R2, R2, 0x400000, RZ, 0xb8, !PT ;  /* 0x0040000002027812 */ /* 0x000fca00078eb8ff */
[----:B------:R2:W-:Y:S02]  /*1530*/  STS [UR8+0x8], R2 ;  /* 0x00000802ff007988 */ /* 0x0005e40008000808 */
.L_x_49:
[----:B------:R-:W-:Y:S05]  /*1540*/  BSYNC.RELIABLE B4 ;  /* 0x0000000000047941 */ /* 0x000fea0003800100 */
.L_x_46:
[----:B--23--:R-:W2:Y:S02]  /*1550*/  @!P3 LDS R2, [UR8+0x8] ;  /* 0x00000808ff02b984 */ /* 0x00cea40008000800 */
[----:B--2---:R-:W-:-:S05]  /*1560*/  @!P3 LOP3.LUT R2, R2, 0x8000, RZ, 0xb8, !PT ;  /* 0x000080000202b812 */ /* 0x004fca00078eb8ff */
[----:B------:R2:W-:Y:S02]  /*1570*/  @!P3 STS [UR8+0x8], R2 ;  /* 0x00000802ff00b988 */ /* 0x0005e40008000808 */
.L_x_50:
[----:B------:R-:W-:Y:S05]  /*1580*/  BSYNC.RECONVERGENT B5 ;  /* 0x0000000000057941 */ /* 0x000fea0003800200 */
.L_x_45:
[----:B------:R-:W-:Y:S05]  /*1590*/  WARPSYNC.ALL ;  /* 0x0000000000007948 */ /* 0x000fea0003800000 */
[----:B------:R-:W-:Y:S01]  /*15a0*/  NOP ;  /* 0x0000000000007918 */ /* 0x000fe20000000000 */
[----:B------:R-:W-:-:S04]  /*15b0*/  UIADD3 UR4, UPT, UPT, UR4, 0x100, URZ ;  /* 0x0000010004047890 */ /* 0x000fc8000fffe0ff */
[----:B------:R-:W-:-:S04]  /*15c0*/  UIADD3 UR23, UP0, UPT, UR4, UR16, URZ ;  /* 0x0000001004177290 */ /* 0x000fc8000ff1e0ff */
[----:B------:R-:W-:Y:S01]  /*15d0*/  ULEA.HI.X.SX32 UR28, UR4, UR17, 0x1, UP0 ;  /* 0x00000011041c7291 */ /* 0x000fe200080f0eff */
[----:B------:R-:W-:Y:S11]  /*15e0*/  @P0 BRA `(.L_x_51) ;  /* 0x0000000000380947 */ /* 0x000ff60003800000 */
[----:B--23--:R-:W2:Y:S01]  /*15f0*/  S2R R2, SR_LANEID ;  /* 0x0000000000027919 */ /* 0x00cea20000000000 */
[----:B------:R-:W-:Y:S05]  /*1600*/  WARPSYNC.ALL ;  /* 0x0000000000007948 */ /* 0x000fea0003800000 */
[----:B------:R-:W-:Y:S01]  /*1610*/  NOP ;  /* 0x0000000000007918 */ /* 0x000fe20000000000 */
[----:B--2-4-:R-:W-:-:S05]  /*1620*/  IMAD.SHL.U32 R4, R2, 0x4, RZ ;  /* 0x0000000402047824 */ /* 0x014fca00078e00ff */
[----:B------:R-:W2:Y:S01]  /*1630*/  LDS R5, [R4+UR8] ;  /* 0x0000000804057984 */ /* 0x000ea20008000800 */
[----:B------:R-:W-:Y:S01]  /*1640*/  IADD3 R2, P1, PT, R4, UR23, RZ ;  /* 0x0000001704027c10 */ /* 0x000fe2000ff3e0ff */
[----:B------:R-:W-:-:S04]  /*1650*/  UMOV UR4, UR23 ;  /* 0x0000001700047c82 */ /* 0x000fc80008000000 */
[----:B------:R-:W-:Y:S01]  /*1660*/  IMAD.X R3, RZ, RZ, UR28, P1 ;  /* 0x0000001cff037e24 */ /* 0x000fe200088e06ff */
[----:B------:R-:W-:-:S04]  /*1670*/  UMOV UR5, UR28 ;  /* 0x0000001c00057c82 */ /* 0x000fc80008000000 */
[----:B--2---:R2:W3:Y:S01]  /*1680*/  ATOMG.E.EXCH.STRONG.GPU PT, RZ, [R2], R5 ;  /* 0x0000000502ff73a8 */ /* 0x0044e200041ee100 */
[----:B------:R-:W-:-:S04]  /*1690*/  DEPBAR {5,4,3,2,1,0} ;  /* 0x0000003f0000791a */ /* 0x000fc80000000000 */
[----:B------:R-:W4:Y:S02]  /*16a0*/  CCTL.E.C.LDCU.IV.DEEP [UR4] ;  /* 0x0000000004007540 */ /* 0x000f240009c08000 */
[----:B----4-:R2:W-:Y:S01]  /*16b0*/  UTMACCTL.IV [UR4] ;  /* 0x00000000040079b9 */ /* 0x0105e20008000000 */
[----:B------:R-:W-:Y:S01]  /*16c0*/  NOP ;  /* 0x0000000000007918 */ /* 0x000fe20000000000 */
.L_x_51:
[----:B------:R-:W-:Y:S05]  /*16d0*/  @P0 BRA `(.L_x_52) ;  /* 0x00000000000c0947 */ /* 0x000fea0003800000 */
[----:B------:R0:W-:Y:S01]  /*16e0*/  UTMACMDFLUSH ;  /* 0x00000000000079b7 */ /* 0x0001e20000000000 */
[----:B------:R-:W-:Y:S05]  /*16f0*/  @P0 BRA `(.L_x_52) ;  /* 0x0000000000040947 */ /* 0x000fea0003800000 */
[----:B------:R-:W-:-:S04]  /*1700*/  DEPBAR.LE SB0, 0x0 ;  /* 0x000080000000791a */ /* 0x000fc80000000000 */
.L_x_52:
[----:B------:R-:W-:Y:S05]  /*1710*/  WARPSYNC.ALL ;  /* 0x0000000000007948 */ /* 0x000fea0003800000 */
[----:B------:R-:W-:Y:S01]  /*1720*/  NOP ;  /* 0x0000000000007918 */ /* 0x000fe20000000000 */
[----:B---3--:R-:W-:Y:S01]  /*1730*/  BAR.SYNC.DEFER_BLOCKING 0x0 ;  /* 0x0000000000007b1d */ /* 0x008fe20000010000 */
[----:B------:R-:W-:Y:S01]  /*1740*/  ISETP.GE.AND P0, PT, R6, 0x1, PT ;  /* 0x000000010600780c */ /* 0x000fe20003f06270 */
[----:B------:R-:W-:Y:S01]  /*1750*/  USHF.L.U32 UR11, UR11, 0x6, URZ ;  /* 0x000000060b0b7899 */ /* 0x000fe200080006ff */
[----:B--2---:R-:W-:Y:S01]  /*1760*/  SHF.R.U32.HI R2, RZ, 0x5, R0 ;  /* 0x00000005ff027819 */ /* 0x004fe20000011600 */
[----:B------:R-:W-:-:S02]  /*1770*/  USHF.L.U32 UR27, UR6, 0x6, URZ ;  /* 0x00000006061b7899 */ /* 0x000fc400080006ff */
[----:B------:R-:W-:Y:S01]  /*1780*/  VOTEU.ALL UP0, P3 ;  /* 0x0000000000ff7886 */ /* 0x000fe20001800000 */
[----:B------:R-:W-:Y:S01]  /*1790*/  UMOV UR4, 0x1 ;  /* 0x0000000100047882 */ /* 0x000fe20000000000 */
[----:B------:R-:W-:Y:S01]  /*17a0*/  VOTEU.ALL UP1, P3 ;  /* 0x0000000000ff7886 */ /* 0x000fe20001820000 */
[----:B------:R-:W-:Y:S02]  /*17b0*/  R2UR UR22, R2 ;  /* 0x00000000021672ca */ /* 0x000fe400000e0000 */
[----:B------:R-:W-:-:S04]  /*17c0*/  @!UP0 UIADD3 UR16, UPT, UPT, -UR4, 0x100000, URZ ;  /* 0x0010000004108890 */ /* 0x000fc8000fffe1ff */
[----:B------:R-:W-:Y:S02]  /*17d0*/  @!UP0 USHF.L.U32 UR17, UR16, 0xb, URZ ;  /* 0x0000000b10118899 */ /* 0x000fe400080006ff */
[----:B------:R-:W-:Y:S02]  /*17e0*/  @!UP0 USHF.L.U32 UR16, UR16, 0x1, URZ ;  /* 0x0000000110108899 */ /* 0x000fe400080006ff */
[----:B------:R-:W-:-:S04]  /*17f0*/  @!UP0 UIADD3 UR4, UPT, UPT, -UR4, 0x100000, URZ ;  /* 0x0010000004048890 */ /* 0x000fc8000fffe1ff */
[----:B------:R-:W-:Y:S02]  /*1800*/  @!UP0 USHF.L.U32 UR5, UR4, 0xb, URZ ;  /* 0x0000000b04058899 */ /* 0x000fe400080006ff */
[----:B------:R-:W-:Y:S01]  /*1810*/  @!UP0 USHF.L.U32 UR4, UR4, 0x1, URZ ;  /* 0x0000000104048899 */ /* 0x000fe200080006ff */
[----:B------:R-:W-:Y:S01]  /*1820*/  VOTEU.ALL UP0, P3 ;  /* 0x0000000000ff7886 */ /* 0x000fe20001800000 */
[----:B------:R-:W2:Y:S04]  /*1830*/  FENCE.VIEW.ASYNC.S ;  /* 0x00000000000073c6 */ /* 0x000ea80000000000 */
[----:B--2---:R2:W3:Y:S06]  /*1840*/  @!UP0 SYNCS.EXCH.64 URZ, [UR8+0x2000], UR16 ;  /* 0x0020001008ff85b2 */ /* 0x0044ec0008000100 */
[----:B------:R2:W4:Y:S01]  /*1850*/  @!UP1 SYNCS.EXCH.64 URZ, [UR8+0x2010], UR4 ;  /* 0x0020100408ff95b2 */ /* 0x0005220008000100 */
[----:B------:R-:W-:Y:S05]  /*1860*/  @!P0 BRA `(.L_x_53) ;  /* 0x0000000400b88947 */ /* 0x000fea0003800000 */
[----:B---34-:R-:W-:Y:S01]  /*1870*/  BAR.SYNC.DEFER_BLOCKING 0x0 ;  /* 0x0000000000007b1d */ /* 0x018fe20000010000 */
[----:B------:R-:W-:Y:S01]  /*1880*/  @!P3 IMAD.MOV.U32 R2, RZ, RZ, 0x2000 ;  /* 0x00002000ff02b424 */ /* 0x000fe200078e00ff */
[----:B------:R-:W-:Y:S02]  /*1890*/  ELECT P1, URZ, PT ;  /* 0x0000000000ff782f */ /* 0x000fe40003820000 */
[----:B------:R-:W-:Y:S02]  /*18a0*/  ELECT P0, URZ, PT ;  /* 0x0000000000ff782f */ /* 0x000fe40003800000 */
[C---:B------:R-:W-:Y:S01]  /*18b0*/  ISETP.LT.U32.AND P1, PT, R36.reuse, 0x20, P1 ;  /* 0x000000202400780c */ /* 0x040fe20000f21070 */
[----:B------:R-:W-:Y:S01]  /*18c0*/  UIADD3 UR24, UPT, UPT, UR8, 0x1000, URZ ;  /* 0x0000100008187890 */ /* 0x000fe2000fffe0ff */
[----:B------:R-:W-:Y:S01]  /*18d0*/  ISETP.LT.U32.AND P0, PT, R36, 0x20, P0 ;  /* 0x000000202400780c */ /* 0x000fe20000701070 */
[----:B--2---:R-:W-:Y:S02]  /*18e0*/  USHF.R.U32.HI UR4, URZ, 0x4, UR8 ;  /* 0x00000004ff047899 */ /* 0x004fe40008011608 */
[----:B------:R-:W-:-:S02]  /*18f0*/  USHF.R.U32.HI UR6, URZ, 0x4, UR24 ;  /* 0x00000004ff067899 */ /* 0x000fc40008011618 */
[----:B------:R-:W-:Y:S02]  /*1900*/  USGXT.U32 UR4, UR4, 0xe ;  /* 0x0000000e0404789a */ /* 0x000fe40008000000 */
[----:B------:R-:W-:Y:S01]  /*1910*/  USGXT.U32 UR6, UR6, 0xe ;  /* 0x0000000e0606789a */ /* 0x000fe20008000000 */
[----:B------:R-:W-:Y:S01]  /*1920*/  UMOV UR20, 0xfffffffe ;  /* 0xfffffffe00147882 */ /* 0x000fe20000000000 */
[----:B------:R-:W-:Y:S02]  /*1930*/  UMOV UR21, 0x7fffbfdf ;  /* 0x7fffbfdf00157882 */ /* 0x000fe40000000000 */
[----:B------:R-:W-:Y:S01]  /*1940*/  VOTEU.ANY UP0, P1 ;  /* 0x0000000000ff7886 */ /* 0x000fe20000800100 */
[----:B------:R-:W-:Y:S01]  /*1950*/  VOTEU.ANY UP2, P1 ;  /* 0x0000000000ff7886 */ /* 0x000fe20000840100 */
[----:B------:R-:W-:Y:S01]  /*1960*/  VOTEU.ANY UP1, P0 ;  /* 0x0000000000ff7886 */ /* 0x000fe20000020100 */
[----:B------:R-:W-:Y:S01]  /*1970*/  VOTEU.ANY UP3, P0 ;  /* 0x0000000000ff7886 */ /* 0x000fe20000060100 */
[----:B------:R-:W-:Y:S01]  /*1980*/  UMOV UR5, URZ ;  /* 0x000000ff00057c82 */ /* 0x000fe20008000000 */
[----:B------:R2:W-:Y:S01]  /*1990*/  @!P3 SYNCS.ARRIVE.TRANS64 RZ, [UR8+0x2000], R2 ;  /* 0x00200002ffffb9a7 */ /* 0x0005e20008000008 */
[----:B------:R3:W-:Y:S06]  /*19a0*/  MEMBAR.ALL.CTA ;  /* 0x0000000000007992 */ /* 0x0007ec0000008000 */
[----:B---3--:R-:W3:Y:S01]  /*19b0*/  FENCE.VIEW.ASYNC.S ;  /* 0x00000000000073c6 */ /* 0x008ee20000000000 */
[----:B------:R-:W-:Y:S01]  /*19c0*/  @UP0 UIADD3 UR9, UPT, UPT, UR8, 0x2000, URZ ;  /* 0x0000200008090890 */ /* 0x000fe2000fffe0ff */
[----:B------:R-:W-:Y:S01]  /*19d0*/  @UP0 UMOV UR10, URZ ;  /* 0x000000ff000a0c82 */ /* 0x000fe20008000000 */
[----:B------:R-:W-:Y:S01]  /*19e0*/  @UP1 UIADD3 UR25, UPT, UPT, UR8, 0x2000, URZ ;  /* 0x0000200008191890 */ /* 0x000fe2000fffe0ff */
[----:B------:R-:W-:Y:S01]  /*19f0*/  @UP1 UMOV UR26, URZ ;  /* 0x000000ff001a1c82 */ /* 0x000fe20008000000 */
[----:B------:R-:W-:Y:S01]  /*1a00*/  UMOV UR7, URZ ;  /* 0x000000ff00077c82 */ /* 0x000fe20008000000 */
[----:B------:R-:W-:-:S02]  /*1a10*/  UIADD3.64 UR18, UPT, UPT, UR4, -UR20, URZ ;  /* 0x8000001404127297 */ /* 0x000fc4000fffe0ff */
[----:B------:R-:W-:Y:S02]  /*1a20*/  UIADD3.64 UR20, UPT, UPT, UR6, -UR20, URZ ;  /* 0x8000001406147297 */ /* 0x000fe4000fffe0ff */
[----:B------:R-:W-:Y:S01]  /*1a30*/  UISETP.NE.U32.AND UP0, UPT, UR22, URZ, UPT ;  /* 0x000000ff1600728c */ /* 0x000fe2000bf05070 */
[----:B------:R-:W-:Y:S01]  /*1a40*/  UMOV UR16, UR4 ;  /* 0x0000000400107c82 */ /* 0x000fe20008000000 */
[----:B------:R-:W-:Y:S01]  /*1a50*/  UMOV UR17, 0x80004020 ;  /* 0x8000402000117882 */ /* 0x000fe20000000000 */
[----:B------:R-:W-:Y:S01]  /*1a60*/  UMOV UR7, 0x80004020 ;  /* 0x8000402000077882 */ /* 0x000fe20000000000 */
[----:B---3--:R-:W-:Y:S06]  /*1a70*/  BAR.SYNC.DEFER_BLOCKING 0x0 ;  /* 0x0000000000007b1d */ /* 0x008fec0000010000 */
[----:B------:R2:W-:Y:S02]  /*1a80*/  @UP2 UTMALDG.2D [UR8], [UR12] ;  /* 0x000000080c0025b4 */ /* 0x0005e40008008000 */
[----:B------:R-:W-:Y:S06]  /*1a90*/  BAR.SYNC.DEFER_BLOCKING 0x0 ;  /* 0x0000000000007b1d */ /* 0x000fec0000010000 */
[----:B------:R2:W-:Y:S02]  /*1aa0*/  @UP3 UTMALDG.2D [UR24], [UR14] ;  /* 0x000000180e0035b4 */ /* 0x0005e40008008000 */
[----:B------:R-:W-:Y:S06]  /*1ab0*/  BAR.SYNC.DEFER_BLOCKING 0x0 ;  /* 0x0000000000007b1d */ /* 0x000fec0000010000 */
[----:B------:R-:W3:Y:S02]  /*1ac0*/  SYNCS.PHASECHK.TRANS64.TRYWAIT P0, [UR8+0x2000], RZ ;  /* 0x002000ffff0075a7 */ /* 0x000ee40008001108 */
[----:B--23--:R-:W-:Y:S05]  /*1ad0*/  @!P0 BRA `(.L_x_54) ;  /* 0x0000000800b48947 */ /* 0x00cfea0003800000 */
.L_x_66:
[----:B------:R-:W-:Y:S05]  /*1ae0*/  BRA.U UP0, `(.L_x_55) ;  /* 0x00000001001c7547 */ /* 0x000fea000b800000 */
[----:B------:R-:W-:Y:S01]  /*1af0*/  UMOV UR4, 0x0 ;  /* 0x0000000000047882 */ /* 0x000fe20000000000 */
[----:B------:R-:W-:Y:S01]  /*1b00*/  UMOV UR5, 0x4100010 ;  /* 0x0410001000057882 */ /* 0x000fe20000000000 */
[----:B------:R-:W-:Y:S01]  /*1b10*/  UMOV UR24, 0x0 ;  /* 0x0000000000187882 */ /* 0x000fe20000000000 */
[----:B------:R-:W-:Y:S01]  /*1b20*/  UMOV UR25, 0x4100010 ;  /* 0x0410001000197882 */ /* 0x000fe20000000000 */
[----:B------:R2:W-:Y:S01]  /*1b30*/  UTCHMMA gdesc[UR16], gdesc[UR6], tmem[UR29], tmem[UR4], idesc[UR5], !UPT ;  /* 0x00ff0406100075ea */ /* 0x0005e2000f80001d */
[----:B------:R2:W-:Y:S01]  /*1b40*/  UTCHMMA gdesc[UR18], gdesc[UR20], tmem[UR29], tmem[UR24], idesc[UR25], UPT ;  /* 0x00ff1814120075ea */ /* 0x0005e2000b80001d */
[----:B------:R-:W-:Y:S02]  /*1b50*/  NOP ;  /* 0x0000000000007918 */ /* 0x000fe40000000000 */
.L_x_55:
[----:B------:R-:W-:Y:S01]  /*1b60*/  ELECT P0, URZ, PT ;  /* 0x0000000000ff782f */ /* 0x000fe20003800000 */
[----:B--2---:R-:W-:-:S03]  /*1b70*/  UIADD3 UR4, UPT, UPT, UR8, 0x2010, URZ ;  /* 0x0000201008047890 */ /* 0x004fc6000fffe0ff */
[----:B------:R-:W-:Y:S01]  /*1b80*/  ISETP.LT.U32.AND P0, PT, R36, 0x20, P0 ;  /* 0x000000202400780c */ /* 0x000fe20000701070 */
[----:B------:R-:W-:-:S12]  /*1b90*/  UMOV UR5, URZ ;  /* 0x000000ff00057c82 */ /* 0x000fd80008000000 */
[----:B------:R-:W-:Y:S01]  /*1ba0*/  VOTEU.ANY UP0, P0 ;  /* 0x0000000000ff7886 */ /* 0x000fe20000000100 */
[----:B------:R-:W-:Y:S01]  /*1bb0*/  VOTEU.ANY UP1, P0 ;  /* 0x0000000000ff7886 */ /* 0x000fe20000020100 */
[----:B------:R-:W-:-:S03]  /*1bc0*/  ISETP.GE.U32.AND P0, PT, R6, 0x21, PT ;  /* 0x000000210600780c */ /* 0x000fc60003f06070 */
[----:B------:R-:W-:Y:S02]  /*1bd0*/  @UP0 UMOV UR9, UR4 ;  /* 0x0000000400090c82 */ /* 0x000fe40008000000 */
[----:B------:R2:W-:Y:S01]  /*1be0*/  @UP1 UTCBAR [UR9], URZ ;  /* 0x000000ff090013e9 */ /* 0x0005e200080000ff */
[----:B------:R-:W-:Y:S06]  /*1bf0*/  BAR.SYNC.DEFER_BLOCKING 0x0 ;  /* 0x0000000000007b1d */ /* 0x000fec0000010000 */
[----:B------:R-:W3:Y:S02]  /*1c00*/  SYNCS.PHASECHK.TRANS64.TRYWAIT P1, [UR8+0x2010], RZ ;  /* 0x002010ffff0075a7 */ /* 0x000ee40008021108 */
[----:B--23--:R-:W-:Y:S05]  /*1c10*/  @!P1 BRA `(.L_x_56) ;  /* 0x0000000800709947 */ /* 0x00cfea0003800000 */
.L_x_67:
[----:B------:R-:W-:Y:S05]  /*1c20*/  @!P0 BRA `(.L_x_53) ;  /* 0x0000000000c88947 */ /* 0x000fea0003800000 */
[----:B------:R-:W-:Y:S01]  /*1c30*/  IMAD.MOV.U32 R2, RZ, RZ, 0x1 ;  /* 0x00000001ff027424 */ /* 0x000fe200078e00ff */
[----:B------:R-:W2:Y:S01]  /*1c40*/  LDCU UR32, c[0x0][0x3a0] ;  /* 0x00007400ff2077ac */ /* 0x000ea20008000800 */
[----:B------:R-:W-:-:S05]  /*1c50*/  UMOV UR10, 0x20 ;  /* 0x00000020000a7882 */ /* 0x000fca0000000000 */
.L_x_60:
[----:B------:R-:W-:Y:S01]  /*1c60*/  BAR.SYNC.DEFER_BLOCKING 0x0 ;  /* 0x0000000000007b1d */ /* 0x000fe20000010000 */
[----:B------:R-:W-:Y:S01]  /*1c70*/  @!P3 IMAD.MOV.U32 R3, RZ, RZ, 0x2000 ;  /* 0x00002000ff03b424 */ /* 0x000fe200078e00ff */
[----:B------:R-:W-:Y:S02]  /*1c80*/  ELECT P1, URZ, PT ;  /* 0x0000000000ff782f */ /* 0x000fe40003820000 */
[----:B------:R-:W-:Y:S02]  /*1c90*/  ELECT P0, URZ, PT ;  /* 0x0000000000ff782f */ /* 0x000fe40003800000 */
[C---:B------:R-:W-:Y:S01]  /*1ca0*/  ISETP.LT.U32.AND P1, PT, R36.reuse, 0x20, P1 ;  /* 0x000000202400780c */ /* 0x040fe20000f21070 */
[----:B------:R-:W-:Y:S01]  /*1cb0*/  UMOV UR26, UR10 ;  /* 0x0000000a001a7c82 */ /* 0x000fe20008000000 */
[----:B------:R-:W-:-:S11]  /*1cc0*/  ISETP.LT.U32.AND P0, PT, R36, 0x20, P0 ;  /* 0x000000202400780c */ /* 0x000fd60000701070 */
[----:B------:R-:W-:Y:S02]  /*1cd0*/  VOTEU.ANY UP0, P1 ;  /* 0x0000000000ff7886 */ /* 0x000fe40000800100 */
[----:B------:R-:W-:Y:S01]  /*1ce0*/  VOTEU.ANY UP1, P0 ;  /* 0x0000000000ff7886 */ /* 0x000fe20000020100 */
[----:B------:R3:W-:Y:S01]  /*1cf0*/  @!P3 SYNCS.ARRIVE.TRANS64 RZ, [UR8+0x2000], R3 ;  /* 0x00200003ffffb9a7 */ /* 0x0007e20008000008 */
[----:B------:R4:W-:Y:S06]  /*1d00*/  MEMBAR.ALL.CTA ;  /* 0x0000000000007992 */ /* 0x0009ec0000008000 */
[----:B----4-:R-:W4:Y:S01]  /*1d10*/  FENCE.VIEW.ASYNC.S ;  /* 0x00000000000073c6 */ /* 0x010f220000000000 */
[----:B------:R-:W-:Y:S01]  /*1d20*/  @UP0 UIADD3 UR9, UPT, UPT, UR8, 0x2000, URZ ;  /* 0x0000200008090890 */ /* 0x000fe2000fffe0ff */
[----:B----4-:R-:W-:Y:S01]  /*1d30*/  VOTEU.ANY UP0, P1 ;  /* 0x0000000000ff7886 */ /* 0x010fe20000800100 */
[----:B------:R-:W-:-:S02]  /*1d40*/  @UP1 UIADD3 UR24, UPT, UPT, UR8, 0x1000, URZ ;  /* 0x0000100008181890 */ /* 0x000fc4000fffe0ff */
[----:B------:R-:W-:Y:S01]  /*1d50*/  @UP1 UIADD3 UR25, UPT, UPT, UR8, 0x2000, URZ ;  /* 0x0000200008191890 */ /* 0x000fe2000fffe0ff */
[----:B---3--:R-:W-:Y:S01]  /*1d60*/  IMAD.U32 R3, R2, -0x80000000, RZ ;  /* 0x8000000002037824 */ /* 0x008fe200078e00ff */
[----:B------:R-:W-:Y:S01]  /*1d70*/  VOTEU.ANY UP1, P0 ;  /* 0x0000000000ff7886 */ /* 0x000fe20000020100 */
[----:B------:R-:W-:Y:S06]  /*1d80*/  BAR.SYNC.DEFER_BLOCKING 0x0 ;  /* 0x0000000000007b1d */ /* 0x000fec0000010000 */
[----:B------:R3:W-:Y:S01]  /*1d90*/  @UP0 UTMALDG.2D [UR8], [UR12] ;  /* 0x000000080c0005b4 */ /* 0x0007e20008008000 */
[----:B------:R-:W-:Y:S01]  /*1da0*/  UISETP.NE.U32.AND UP0, UPT, UR22, URZ, UPT ;  /* 0x000000ff1600728c */ /* 0x000fe2000bf05070 */
[----:B------:R-:W-:Y:S06]  /*1db0*/  BAR.SYNC.DEFER_BLOCKING 0x0 ;  /* 0x0000000000007b1d */ /* 0x000fec0000010000 */
[----:B------:R3:W-:Y:S02]  /*1dc0*/  @UP1 UTMALDG.2D [UR24], [UR14] ;  /* 0x000000180e0015b4 */ /* 0x0007e40008008000 */
[----:B------:R-:W-:Y:S06]  /*1dd0*/  BAR.SYNC.DEFER_BLOCKING 0x0 ;  /* 0x0000000000007b1d */ /* 0x000fec0000010000 */
[----:B------:R-:W4:Y:S02]  /*1de0*/  SYNCS.PHASECHK.TRANS64.TRYWAIT P0, [UR8+0x2000], R3 ;  /* 0x00200003ff0075a7 */ /* 0x000f240008001108 */
[----:B---34-:R-:W-:Y:S05]  /*1df0*/  @!P0 BRA `(.L_x_57) ;  /* 0x0000000800048947 */ /* 0x018fea0003800000 */
.L_x_68:
[----:B------:R-:W-:Y:S05]  /*1e00*/  BRA.U UP0, `(.L_x_58) ;  /* 0x00000001001c7547 */ /* 0x000fea000b800000 */
[----:B------:R-:W-:Y:S01]  /*1e10*/  UMOV UR24, 0x0 ;  /* 0x0000000000187882 */ /* 0x000fe20000000000 */
[----:B------:R-:W-:Y:S01]  /*1e20*/  UMOV UR25, 0x4100010 ;  /* 0x0410001000197882 */ /* 0x000fe20000000000 */
[----:B------:R-:W-:Y:S01]  /*1e30*/  UMOV UR30, 0x0 ;  /* 0x00000000001e7882 */ /* 0x000fe20000000000 */
[----:B------:R-:W-:Y:S01]  /*1e40*/  UMOV UR31, 0x4100010 ;  /* 0x04100010001f7882 */ /* 0x000fe20000000000 */
[----:B------:R3:W-:Y:S01]  /*1e50*/  UTCHMMA gdesc[UR16], gdesc[UR6], tmem[UR29], tmem[UR24], idesc[UR25], UPT ;  /* 0x00ff1806100075ea */ /* 0x0007e2000b80001d */
[----:B------:R3:W-:Y:S01]  /*1e60*/  UTCHMMA gdesc[UR18], gdesc[UR20], tmem[UR29], tmem[UR30], idesc[UR31], UPT ;  /* 0x00ff1e14120075ea */ /* 0x0007e2000b80001d */
[----:B------:R-:W-:Y:S02]  /*1e70*/  NOP ;  /* 0x0000000000007918 */ /* 0x000fe40000000000 */
.L_x_58:
[----:B------:R-:W-:-:S04]  /*1e80*/  ELECT P0, URZ, PT ;  /* 0x0000000000ff782f */ /* 0x000fc80003800000 */
[----:B------:R-:W-:-:S13]  /*1e90*/  ISETP.LT.U32.AND P0, PT, R36, 0x20, P0 ;  /* 0x000000202400780c */ /* 0x000fda0000701070 */
[----:B------:R-:W-:Y:S01]  /*1ea0*/  VOTEU.ANY UP0, P0 ;  /* 0x0000000000ff7886 */ /* 0x000fe20000000100 */
[----:B------:R-:W-:-:S04]  /*1eb0*/  VOTEU.ANY UP1, P0 ;  /* 0x0000000000ff7886 */ /* 0x000fc80000020100 */
[----:B------:R-:W-:Y:S02]  /*1ec0*/  @UP0 UMOV UR9, UR4 ;  /* 0x0000000400090c82 */ /* 0x000fe40008000000 */
[----:B------:R4:W-:Y:S01]  /*1ed0*/  @UP1 UTCBAR [UR9], URZ ;  /* 0x000000ff090013e9 */ /* 0x0009e200080000ff */
[----:B------:R-:W-:Y:S06]  /*1ee0*/  BAR.SYNC.DEFER_BLOCKING 0x0 ;  /* 0x0000000000007b1d */ /* 0x000fec0000010000 */
[----:B------:R-:W3:Y:S02]  /*1ef0*/  SYNCS.PHASECHK.TRANS64.TRYWAIT P0, [UR8+0x2010], R3 ;  /* 0x00201003ff0075a7 */ /* 0x000ee40008001108 */
[----:B---34-:R-:W-:Y:S05]  /*1f00*/  @!P0 BRA `(.L_x_59) ;  /* 0x0000000400cc8947 */ /* 0x018fea0003800000 */
.L_x_69:
[----:B------:R-:W-:Y:S01]  /*1f10*/  UIADD3 UR10, UPT, UPT, UR10, 0x20, URZ ;  /* 0x000000200a0a7890 */ /* 0x000fe2000fffe0ff */
[----:B------:R-:W-:-:S03]  /*1f20*/  LOP3.LUT R2, R2, 0x1, RZ, 0x3c, !PT ;  /* 0x0000000102027812 */ /* 0x000fc600078e3cff */
[----:B--2---:R-:W-:-:S09]  /*1f30*/  UISETP.GE.AND UP0, UPT, UR10, UR32, UPT ;  /* 0x000000200a00728c */ /* 0x004fd2000bf06270 */
[----:B------:R-:W-:Y:S05]  /*1f40*/  BRA.U !UP0, `(.L_x_60) ;  /* 0xfffffffd08447547 */ /* 0x000fea000b83ffff */
.L_x_53:
[----:B---34-:R-:W-:Y:S01]  /*1f50*/  BAR.SYNC.DEFER_BLOCKING 0x0 ;  /* 0x0000000000007b1d */ /* 0x018fe20000010000 */
[----:B------:R-:W-:-:S05]  /*1f60*/  IMAD.SHL.U32 R2, R0, 0x40, RZ ;  /* 0x0000004000027824 */ /* 0x000fca00078e00ff */
[----:B------:R-:W-:Y:S04]  /*1f70*/  BSSY.RECONVERGENT B5, `(.L_x_61) ;  /* 0x0000004000057945 */ /* 0x000fe80003800200 */
[----:B------:R-:W-:Y:S05]  /*1f80*/  @P3 BRA `(.L_x_62) ;  /* 0x0000000000083947 */ /* 0x000fea0003800000 */
[----:B------:R-:W3:Y:S02]  /*1f90*/  SYNCS.CCTL.IV [UR8+0x2000] ;  /* 0x00200000ff0079b1 */ /* 0x000ee40008000008 */
[----:B---3--:R-:W3:Y:S02]  /*1fa0*/  SYNCS.CCTL.IV [UR8+0x2010] ;  /* 0x00201000ff0079b1 */ /* 0x008ee40008000008 */
.L_x_62:
[----:B--2---:R-:W-:Y:S05]  /*1fb0*/  BSYNC.RECONVERGENT B5 ;  /* 0x0000000000057941 */ /* 0x004fea0003800200 */
.L_x_61:
[----:B------:R-:W-:Y:S01]  /*1fc0*/  USHF.L.U32 UR22, UR22, 0x15, URZ ;  /* 0x0000001516167899 */ /* 0x000fe200080006ff */
[----:B------:R-:W-:Y:S01]  /*1fd0*/  IMAD.SHL.U32 R3, R0, 0x10, RZ ;  /* 0x0000001000037824 */ /* 0x000fe200078e00ff */
[----:B------:R-:W-:Y:S01]  /*1fe0*/  LOP3.LUT R2, R2, 0x1800, RZ, 0xc0, !PT ;  /* 0x0000180002027812 */ /* 0x000fe200078ec0ff */
[C---:B------:R-:W-:Y:S01]  /*1ff0*/  IMAD.SHL.U32 R4, R0.reuse, 0x4, RZ ;  /* 0x0000000400047824 */ /* 0x040fe200078e00ff */
[----:B------:R-:W-:Y:S01]  /*2000*/  ULOP3.LUT UR22, UR22, 0x600000, URZ, 0xc0, !UPT ;  /* 0x0060000016167892 */ /* 0x000fe2000f8ec0ff */
[----:B------:R-:W-:Y:S01]  /*2010*/  IMAD.SHL.U32 R0, R0, 0x80, RZ ;  /* 0x0000008000007824 */ /* 0x000fe200078e00ff */
[----:B------:R-:W-:Y:S02]  /*2020*/  LOP3.LUT R3, R2, 0x70, R3, 0xf8, !PT ;  /* 0x0000007002037812 */ /* 0x000fe400078ef803 */
[----:B------:R-:W-:Y:S01]  /*2030*/  ELECT P0, URZ, PT ;  /* 0x0000000000ff782f */ /* 0x000fe20003800000 */
[----:B------:R-:W-:Y:S01]  /*2040*/  UIADD3 UR22, UPT, UPT, UR29, UR22, URZ ;  /* 0x000000161d167290 */ /* 0x000fe2000fffe0ff */
[----:B------:R-:W-:Y:S01]  /*2050*/  LOP3.LUT R3, R3, 0x40, R4, 0x78, !PT ;  /* 0x0000004003037812 */ /* 0x000fe200078e7804 */
[----:B------:R-:W-:Y:S01]  /*2060*/  UMOV UR9, UR27 ;  /* 0x0000001b00097c82 */ /* 0x000fe20008000000 */
[----:B------:R-:W-:Y:S01]  /*2070*/  ISETP.LT.U32.AND P0, PT, R36, 0x20, P0 ;  /* 0x000000202400780c */ /* 0x000fe20000701070 */
[----:B------:R-:W-:Y:S01]  /*2080*/  UMOV UR10, UR11 ;  /* 0x0000000b000a7c82 */ /* 0x000fe20008000000 */
[----:B------:R-:W-:-:S04]  /*2090*/  LOP3.LUT R0, R3, 0x780, R0, 0xf8, !PT ;  /* 0x0000078003007812 */ /* 0x000fc800078ef800 */
[----:B-----5:R-:W-:Y:S01]  /*20a0*/  LDTM.16dp32bit_t0_t15.x32 R4, tmem[UR22] ;  /* 0x00000016000479ee */ /* 0x020fe20008a80000 */
[----:B------:R-:W2:Y:S01]  /*20b0*/  LDTM.16dp32bit_t16_t31.x32 R4, tmem[UR22+0x20] ;  /* 0x00002016000479ee */ /* 0x000ea20008aa0000 */
[C---:B------:R-:W-:Y:S01]  /*20c0*/  LOP3.LUT R2, R0.reuse, 0x10, RZ, 0x3c, !PT ;  /* 0x0000001000027812 */ /* 0x040fe200078e3cff */
[----:B------:R-:W-:Y:S01]  /*20d0*/  NOP ;  /* 0x0000000000007918 */ /* 0x000fe20000000000 */
[----:B------:R-:W-:-:S03]  /*20e0*/  LOP3.LUT R3, R0, 0x20, RZ, 0x3c, !PT ;  /* 0x0000002000037812 */ /* 0x000fc600078e3cff */
[----:B--2---:R-:W-:Y:S01]  /*20f0*/  VOTEU.ANY UP0, P0 ;  /* 0x0000000000ff7886 */ /* 0x004fe20000000100 */
[----:B------:R-:W-:-:S04]  /*2100*/  VOTEU.ANY UP1, P0 ;  /* 0x0000000000ff7886 */ /* 0x000fc80000020100 */
[----:B------:R-:W-:Y:S01]  /*2110*/  @UP0 UMOV UR4, UR23 ;  /* 0x0000001700040c82 */ /* 0x000fe20008000000 */
[----:B------:R-:W-:Y:S01]  /*2120*/  @UP0 UMOV UR5, UR28 ;  /* 0x0000001c00050c82 */ /* 0x000fe20008000000 */
[----:B------:R-:W-:Y:S02]  /*2130*/  F2FP.F16.F32.PACK_AB R4, R5, R4 ;  /* 0x000000040504723e */ /* 0x000fe400000000ff */
[----:B------:R-:W-:Y:S02]  /*2140*/  F2FP.F16.F32.PACK_AB R5, R7, R6 ;  /* 0x000000060705723e */ /* 0x000fe400000000ff */
[----:B------:R-:W-:Y:S02]  /*2150*/  F2FP.F16.F32.PACK_AB R12, R13, R12 ;  /* 0x0000000c0d0c723e */ /* 0x000fe400000000ff */
[----:B------:R-:W-:Y:S02]  /*2160*/  F2FP.F16.F32.PACK_AB R6, R9, R8 ;  /* 0x000000080906723e */ /* 0x000fe400000000ff */
[----:B------:R-:W-:-:S02]  /*2170*/  F2FP.F16.F32.PACK_AB R7, R11, R10 ;  /* 0x0000000a0b07723e */ /* 0x000fc400000000ff */
[----:B------:R-:W-:Y:S02]  /*2180*/  F2FP.F16.F32.PACK_AB R13, R15, R14 ;  /* 0x0000000e0f0d723e */ /* 0x000fe400000000ff */
[----:B------:R-:W-:Y:S01]  /*2190*/  F2FP.F16.F32.PACK_AB R20, R21, R20 ;  /* 0x000000141514723e */ /* 0x000fe200000000ff */
[----:B---3--:R2:W-:Y:S01]  /*21a0*/  STS.128 [R0+UR8], R4 ;  /* 0x0000000400007988 */ /* 0x0085e20008000c08 */
[----:B------:R-:W-:Y:S02]  /*21b0*/  F2FP.F16.F32.PACK_AB R14, R17, R16 ;  /* 0x00000010110e723e */ /* 0x000fe400000000ff */
[----:B------:R-:W-:Y:S02]  /*21c0*/  F2FP.F16.F32.PACK_AB R15, R19, R18 ;  /* 0x00000012130f723e */ /* 0x000fe400000000ff */
[----:B------:R-:W-:Y:S02]  /*21d0*/  F2FP.F16.F32.PACK_AB R21, R23, R22 ;  /* 0x000000161715723e */ /* 0x000fe400000000ff */
[----:B------:R-:W-:Y:S01]  /*21e0*/  F2FP.F16.F32.PACK_AB R28, R29, R28 ;  /* 0x0000001c1d1c723e */ /* 0x000fe200000000ff */
[----:B------:R2:W-:Y:S01]  /*21f0*/  STS.128 [R2+UR8], R12 ;  /* 0x0000000c02007988 */ /* 0x0005e20008000c08 */
[----:B------:R-:W-:-:S02]  /*2200*/  F2FP.F16.F32.PACK_AB R22, R25, R24 ;  /* 0x000000181916723e */ /* 0x000fc400000000ff */
[----:B------:R-:W-:Y:S02]  /*2210*/  F2FP.F16.F32.PACK_AB R23, R27, R26 ;  /* 0x0000001a1b17723e */ /* 0x000fe400000000ff */
[----:B------:R-:W-:Y:S02]  /*2220*/  F2FP.F16.F32.PACK_AB R29, R31, R30 ;  /* 0x0000001e1f1d723e */ /* 0x000fe400000000ff */
[----:B------:R-:W-:Y:S01]  /*2230*/  F2FP.F16.F32.PACK_AB R30, R33, R32 ;  /* 0x00000020211e723e */ /* 0x000fe200000000ff */
[----:B------:R2:W-:Y:S01]  /*2240*/  STS.128 [R3+UR8], R20 ;  /* 0x0000001403007988 */ /* 0x0005e20008000c08 */
[----:B------:R-:W-:Y:S02]  /*2250*/  F2FP.F16.F32.PACK_AB R31, R35, R34 ;  /* 0x00000022231f723e */ /* 0x000fe400000000ff */
[----:B------:R-:W-:-:S05]  /*2260*/  LOP3.LUT R8, R0, 0x30, RZ, 0x3c, !PT ;  /* 0x0000003000087812 */ /* 0x000fca00078e3cff */
[----:B------:R2:W-:Y:S01]  /*2270*/  STS.128 [R8+UR8], R28 ;  /* 0x0000001c08007988 */ /* 0x0005e20008000c08 */
[----:B------:R3:W-:Y:S06]  /*2280*/  MEMBAR.ALL.CTA ;  /* 0x0000000000007992 */ /* 0x0007ec0000008000 */
[----:B---3--:R-:W3:Y:S02]  /*2290*/  FENCE.VIEW.ASYNC.S ;  /* 0x00000000000073c6 */ /* 0x008ee40000000000 */
[----:B---3--:R-:W-:Y:S06]  /*22a0*/  BAR.SYNC.DEFER_BLOCKING 0x0 ;  /* 0x0000000000007b1d */ /* 0x008fec0000010000 */
[----:B------:R2:W-:Y:S01]  /*22b0*/  @UP1 UTMASTG.2D [UR8], [UR4] ;  /* 0x00000008040013b5 */ /* 0x0005e20008008000 */
[----:B------:R0:W-:Y:S01]  /*22c0*/  UTMACMDFLUSH ;  /* 0x00000000000079b7 */ /* 0x0001e20000000000 */
[----:B------:R-:W-:-:S04]  /*22d0*/  DEPBAR.LE SB0, 0x0 ;  /* 0x000080000000791a */ /* 0x000fc80000000000 */
[----:B------:R-:W-:Y:S08]  /*22e0*/  BAR.SYNC.DEFER_BLOCKING 0x0 ;  /* 0x0000000000007b1d */ /* 0x000ff00000010000 */
[----:B------:R-:W-:Y:S06]  /*22f0*/  BAR.SYNC.DEFER_BLOCKING 0x0 ;  /* 0x0000000000007b1d */ /* 0x000fec0000010000 */
[----:B--2---:R-:W-:Y:S05]  /*2300*/  @P2 BRA `(.L_x_63) ;  /* 0x0000000000a02947 */ /* 0x004fea0003800000 */
[----:B------:R-:W2:Y:S01]  /*2310*/  S2UR UR5, SR_CgaCtaId ;  /* 0x00000000000579c3 */ /* 0x000ea20000008800 */
[----:B------:R-:W-:Y:S01]  /*2320*/  NOP ;  /* 0x0000000000007918 */ /* 0x000fe20000000000 */
[----:B------:R-:W-:Y:S01]  /*2330*/  UMOV UR4, 0x50 ;  /* 0x0000005000047882 */ /* 0x000fe20000000000 */
[----:B------:R-:W-:Y:S02]  /*2340*/  IMAD.U32 R0, RZ, RZ, UR29 ;  /* 0x0000001dff007e24 */ /* 0x000fe4000f8e00ff */
[----:B------:R-:W-:Y:S02]  /*2350*/  IMAD.MOV.U32 R3, RZ, RZ, 0x3 ;  /* 0x00000003ff037424 */ /* 0x000fe400078e00ff */
[----:B------:R-:W-:Y:S01]  /*2360*/  IMAD.MOV.U32 R7, RZ, RZ, 0x1 ;  /* 0x00000001ff077424 */ /* 0x000fe200078e00ff */
[----:B------:R-:W-:-:S04]  /*2370*/  LOP3.LUT R0, R0, 0xffff, RZ, 0xc0, !PT ;  /* 0x0000ffff00007812 */ /* 0x000fc800078ec0ff */
[----:B------:R-:W-:-:S05]  /*2380*/  SHF.R.U32.HI R0, RZ, 0x5, R0 ;  /* 0x00000005ff007819 */ /* 0x000fca0000011600 */
[----:B------:R-:W-:Y:S01]  /*2390*/  VIADD R2, R0, 0x10 ;  /* 0x0000001000027836 */ /* 0x000fe20000000000 */
[----:B------:R-:W-:Y:S01]  /*23a0*/  SHF.L.U32 R0, R3, R0, RZ ;  /* 0x0000000003007219 */ /* 0x000fe200000006ff */
[----:B--2---:R-:W-:-:S03]  /*23b0*/  ULEA UR6, UR5, UR4, 0x18 ;  /* 0x0000000405067291 */ /* 0x004fc6000f8ec0ff */
[----:B------:R-:W-:-:S04]  /*23c0*/  SHF.L.U32 R3, R7, R2, RZ ;  /* 0x0000000207037219 */ /* 0x000fc800000006ff */
[----:B------:R-:W-:Y:S02]  /*23d0*/  LOP3.LUT R0, R3, R0, RZ, 0xfc, !PT ;  /* 0x0000000003007212 */ /* 0x000fe400078efcff */
[----:B------:R-:W2:Y:S02]  /*23e0*/  LDS R5, [UR6] ;  /* 0x00000006ff057984 */ /* 0x000ea40008000800 */
[C---:B------:R-:W-:Y:S02]  /*23f0*/  LOP3.LUT R2, R0.reuse, 0xffff, RZ, 0xc0, !PT ;  /* 0x0000ffff00027812 */ /* 0x040fe400078ec0ff */
[----:B--2---:R-:W-:-:S04]  /*2400*/  LOP3.LUT R3, R0, 0xffff, R5, 0x80, !PT ;  /* 0x0000ffff00037812 */ /* 0x004fc800078e8005 */
[----:B------:R-:W-:-:S13]  /*2410*/  ISETP.NE.AND P0, PT, R3, R2, PT ;  /* 0x000000020300720c */ /* 0x000fda0003f05270 */
[----:B------:R-:W-:Y:S05]  /*2420*/  @P0 BRA `(.L_x_64) ;  /* 0x0000000000500947 */ /* 0x000fea0003800000 */
[----:B------:R-:W-:Y:S02]  /*2430*/  SHF.R.U32.HI R5, RZ, 0x10, R5 ;  /* 0x00000010ff057819 */ /* 0x000fe40000011605 */
[----:B------:R-:W-:-:S04]  /*2440*/  SHF.R.U32.HI R2, RZ, 0x10, R0 ;  /* 0x00000010ff027819 */ /* 0x000fc80000011600 */
[----:B------:R-:W-:-:S04]  /*2450*/  LOP3.LUT R5, R5, R2, RZ, 0xc0, !PT ;  /* 0x0000000205057212 */ /* 0x000fc800078ec0ff */
[----:B------:R-:W-:-:S13]  /*2460*/  ISETP.NE.AND P0, PT, R5, R2, PT ;  /* 0x000000020500720c */ /* 0x000fda0003f05270 */
[----:B------:R-:W-:Y:S05]  /*2470*/  @P0 BRA `(.L_x_65) ;  /* 0x0000000000300947 */ /* 0x000fea0003800000 */
[----:B------:R-:W-:Y:S01]  /*2480*/  R2UR UR4, R0 ;  /* 0x00000000000472ca */ /* 0x000fe200000e0000 */
[----:B------:R-:W-:Y:S01]  /*2490*/  VOTEU.ANY UR5, UPT, PT ;  /* 0x0000000000057886 */ /* 0x000fe200038e0100 */
[----:B------:R-:W2:Y:S01]  /*24a0*/  S2R R0, SR_LANEID ;  /* 0x0000000000007919 */ /* 0x000ea20000000000 */
[----:B------:R-:W-:-:S10]  /*24b0*/  UFLO.U32 UR5, UR5 ;  /* 0x00000005000572bd */ /* 0x000fd400080e0000 */
[----:B------:R-:W-:-:S06]  /*24c0*/  ULOP3.LUT UR4, URZ, UR4, URZ, 0x33, !UPT ;  /* 0x00000004ff047292 */ /* 0x000fcc000f8e33ff */
[----:B------:R-:W-:-:S04]  /*24d0*/  IMAD.U32 R2, RZ, RZ, UR4 ;  /* 0x00000004ff027e24 */ /* 0x000fc8000f8e00ff */
[----:B------:R-:W3:Y:S02]  /*24e0*/  REDUX UR7, R2 ;  /* 0x00000000020773c4 */ /* 0x000ee40000000000 */
[----:B------:R4:W-:Y:S01]  /*24f0*/  UTCATOMSWS.AND URZ, UR4 ;  /* 0x0000000400ff79e3 */ /* 0x0009e20008000000 */
[----:B--2---:R-:W-:Y:S01]  /*2500*/  ISETP.EQ.U32.AND P0, PT, R0, UR5, PT ;  /* 0x0000000500007c0c */ /* 0x004fe2000bf02070 */
[----:B---3--:R-:W-:-:S12]  /*2510*/  IMAD.U32 R0, RZ, RZ, UR7 ;  /* 0x00000007ff007e24 */ /* 0x008fd8000f8e00ff */
[----:B------:R4:W-:Y:S01]  /*2520*/  @P0 ATOMS.AND RZ, [UR6], R0 ;  /* 0x00000000ffff098c */ /* 0x0009e2000a800006 */
[----:B------:R-:W-:Y:S05]  /*2530*/  BRA `(.L_x_63) ;  /* 0x0000000000147947 */ /* 0x000fea0003800000 */
.L_x_65:
[----:B------:R-:W-:-:S07]  /*2540*/  MOV R2, 0x2560 ;  /* 0x0000256000027802 */ /* 0x000fce0000000f00 */
[----:B-1----:R-:W-:Y:S05]  /*2550*/  CALL.REL.NOINC `($__internal_0_$__cuda_sm10x_tcgen05_guardrail_trap_col_being_dealloced_not_returned_by_alloc) ;  /* 0x0000000000447944 */ /* 0x002fea0003c00000 */
[----:B------:R-:W-:Y:S05]  /*2560*/  BRA `(.L_x_63) ;  /* 0x0000000000087947 */ /* 0x000fea0003800000 */
.L_x_64:
[----:B------:R-:W-:-:S07]  /*2570*/  MOV R2, 0x2590 ;  /* 0x0000259000027802 */ /* 0x000fce0000000f00 */
[----:B-1----:R-:W-:Y:S05]  /*2580*/  CALL.REL.NOINC `($__internal_2_$__cuda_sm10x_tcgen05_guardrail_trap_unallocated_columns_being_dealloced) ;  /* 0x0000000000507944 */ /* 0x002fea0003c00000 */
.L_x_63:
[----:B------:R-:W-:Y:S01]  /*2590*/  NOP ;  /* 0x0000000000007918 */ /* 0x000fe20000000000 */
[----:B----4-:R-:W-:Y:S05]  /*25a0*/  EXIT ;  /* 0x000000000000794d */ /* 0x010fea0003800000 */
.L_x_54:
[----:B------:R-:W2:Y:S02]  /*25b0*/  SYNCS.PHASECHK.TRANS64.TRYWAIT P0, [UR8+0x2000], RZ ;  /* 0x002000ffff0075a7 */ /* 0x000ea40008001108 */
[----:B--2---:R-:W-:Y:S05]  /*25c0*/  @!P0 BRA `(.L_x_54) ;  /* 0xfffffffc00f88947 */ /* 0x004fea000383ffff */
[----:B------:R-:W-:Y:S05]  /*25d0*/  BRA `(.L_x_66) ;  /* 0xfffffff400407947 */ /* 0x000fea000383ffff */
.L_x_56:
[----:B------:R-:W2:Y:S02]  /*25e0*/  SYNCS.PHASECHK.TRANS64.TRYWAIT P1, [UR8+0x2010], RZ ;  /* 0x002010ffff0075a7 */ /* 0x000ea40008021108 */
[----:B--2---:R-:W-:Y:S05]  /*25f0*/  @!P1 BRA `(.L_x_56) ;  /* 0xfffffffc00f89947 */ /* 0x004fea000383ffff */
[----:B------:R-:W-:Y:S05]  /*2600*/  BRA `(.L_x_67) ;  /* 0xfffffff400847947 */ /* 0x000fea000383ffff */
.L_x_57:
[----:B------:R-:W3:Y:S02]  /*2610*/  SYNCS.PHASECHK.TRANS64.TRYWAIT P0, [UR8+0x2000], R3 ;  /* 0x00200003ff0075a7 */ /* 0x000ee40008001108 */
[----:B---3--:R-:W-:Y:S05]  /*2620*/  @!P0 BRA `(.L_x_57) ;  /* 0xfffffffc00f88947 */ /* 0x008fea000383ffff */
[----:B------:R-:W-:Y:S05]  /*2630*/  BRA `(.L_x_68) ;  /* 0xfffffff400f07947 */ /* 0x000fea000383ffff */
.L_x_59:
[----:B------:R-:W3:Y:S02]  /*2640*/  SYNCS.PHASECHK.TRANS64.TRYWAIT P0, [UR8+0x2010], R3 ;  /* 0x00201003ff0075a7 */ /* 0x000ee40008001108 */
[----:B---3--:R-:W-:Y:S05]  /*2650*/  @!P0 BRA `(.L_x_59) ;  /* 0xfffffffc00f88947 */ /* 0x008fea000383ffff */
[----:B------:R-:W-:Y:S05]  /*2660*/  BRA `(.L_x_69) ;  /* 0xfffffff800287947 */ /* 0x000fea000383ffff */
        .weak           $__internal_0_$__cuda_sm10x_tcgen05_guardrail_trap_col_being_dealloced_not_returned_by_alloc
        .type           $__internal_0_$__cuda_sm10x_tcgen05_guardrail_trap_col_being_dealloced_not_returned_by_alloc,@function
        .size           $__internal_0_$__cuda_sm10x_tcgen05_guardrail_trap_col_being_dealloced_not_returned_by_alloc,($__internal_1_$__cuda_sm10x_tcgen05_guardrail_trap_phase_invalid_during_alloc - $__internal_0_$__cuda_sm10x_tcgen05_guardrail_trap_col_being_dealloced_not_returned_by_alloc)
$__internal_0_$__cuda_sm10x_tcgen05_guardrail_trap_col_being_dealloced_not_returned_by_alloc:
[----:B------:R-:W-:Y:S05]  /*2670*/  BPT.TRAP 0x1 ;  /* 0x000000040000795c */ /* 0x000fea0000300000 */
[----:B------:R-:W-:-:S04]  /*2680*/  IMAD.MOV.U32 R3, RZ, RZ, 0x0 ;  /* 0x00000000ff037424 */ /* 0x000fc800078e00ff */
[----:B------:R-:W-:Y:S05]  /*2690*/  RET.REL.NODEC R2 `(gluon_tcgen05) ;  /* 0xffffffd802587950 */ /* 0x000fea0003c3ffff */
        .weak           $__internal_1_$__cuda_sm10x_tcgen05_guardrail_trap_phase_invalid_during_alloc
        .type           $__internal_1_$__cuda_sm10x_tcgen05_guardrail_trap_phase_invalid_during_alloc,@function
        .size           $__internal_1_$__cuda_sm10x_tcgen05_guardrail_trap_phase_invalid_during_alloc,($__internal_2_$__cuda_sm10x_tcgen05_guardrail_trap_unallocated_columns_being_dealloced - $__internal_1_$__cuda_sm10x_tcgen05_guardrail_trap_phase_invalid_during_alloc)
$__internal_1_$__cuda_sm10x_tcgen05_guardrail_trap_phase_invalid_during_alloc:
[----:B------:R-:W-:Y:S05]  /*26a0*/  BPT.TRAP 0x1 ;  /* 0x000000040000795c */ /* 0x000fea0000300000 */
[----:B------:R-:W-:-:S04]  /*26b0*/  IMAD.MOV.U32 R3, RZ, RZ, 0x0 ;  /* 0x00000000ff037424 */ /* 0x000fc800078e00ff */
[----:B------:R-:W-:Y:S05]  /*26c0*/  RET.REL.NODEC R2 `(gluon_tcgen05) ;  /* 0xffffffd8024c7950 */ /* 0x000fea0003c3ffff */
        .weak           $__internal_2_$__cuda_sm10x_tcgen05_guardrail_trap_unallocated_columns_being_dealloced
        .type           $__internal_2_$__cuda_sm10x_tcgen05_guardrail_trap_unallocated_columns_being_dealloced,@function
        .size           $__internal_2_$__cuda_sm10x_tcgen05_guardrail_trap_unallocated_columns_being_dealloced,(.L_x_73 - $__internal_2_$__cuda_sm10x_tcgen05_guardrail_trap_unallocated_columns_being_dealloced)
$__internal_2_$__cuda_sm10x_tcgen05_guardrail_trap_unallocated_columns_being_dealloced:
[----:B------:R-:W-:Y:S05]  /*26d0*/  BPT.TRAP 0x1 ;  /* 0x000000040000795c */ /* 0x000fea0000300000 */
[----:B------:R-:W-:-:S04]  /*26e0*/  IMAD.MOV.U32 R3, RZ, RZ, 0x0 ;  /* 0x00000000ff037424 */ /* 0x000fc800078e00ff */
[----:B------:R-:W-:Y:S05]  /*26f0*/  RET.REL.NODEC R2 `(gluon_tcgen05) ;  /* 0xffffffd802407950 */ /* 0x000fea0003c3ffff */
.L_x_70:
[----:B------:R-:W-:-:S00]  /*2700*/  BRA `(.L_x_70) ;  /* 0xfffffffc00fc7947 */ /* 0x000fc0000383ffff */
[----:B------:R-:W-:-:S00]  /*2710*/  NOP ;  /* 0x0000000000007918 */ /* 0x000fc00000000000 */
        /* <DEDUP_REMOVED lines=14> */
.L_x_73:


//--------------------- .nv.shared.gluon_tcgen05  --------------------------
	.section	.nv.shared.gluon_tcgen05,"aw",@nobits
	.sectionflags	@""
	.align	16
	.zero		1024


//--------------------- .nv.shared.reserved.0     --------------------------
	.section	.nv.shared.reserved.0,"aw",@nobits
	.align	8
	.weak		__nv_reservedSMEM_offset_0_alias
	.size		__nv_reservedSMEM_offset_0_alias, 0, 64
	.other		__nv_reservedSMEM_offset_0_alias,@"STO_CUDA_RESERVED_SHARED STV_DEFAULT"
__nv_reservedSMEM_offset_0_alias:
	.zero		0
.nv.shared.reserved.0:
	.zero		64
	.weak		__nv_reservedSMEM_allocation_phase
	.type		__nv_reservedSMEM_allocation_phase,@object
	.size		__nv_reservedSMEM_allocation_phase,(.L_0 - __nv_reservedSMEM_allocation_phase)
__nv_reservedSMEM_allocation_phase:
	.zero		1
.L_0:
	.zero		7
	.weak		__nv_reservedSMEM_devtool_atexit_pc
	.type		__nv_reservedSMEM_devtool_atexit_pc,@object
	.size		__nv_reservedSMEM_devtool_atexit_pc,(__nv_reservedSMEM_allocation_mask - __nv_reservedSMEM_devtool_atexit_pc)
__nv_reservedSMEM_devtool_atexit_pc:
	.zero		8
	.weak		__nv_reservedSMEM_allocation_mask
	.type		__nv_reservedSMEM_allocation_mask,@object
	.size		__nv_reservedSMEM_allocation_mask,(.L_2 - __nv_reservedSMEM_allocation_mask)
__nv_reservedSMEM_allocation_mask:
	.zero		4
.L_2:


//--------------------- .nv.constant0.gluon_tcgen05 --------------------------
	.section	.nv.constant0.gluon_tcgen05,"a",@progbits
	.sectionflags	@""
	.align	4
.nv.constant0.gluon_tcgen05:
	.zero		976


//--------------------- SYMBOLS --------------------------

	.type		.nv.reservedSmem.offset0,@object
	.size		.nv.reservedSmem.offset0,0x4
	.type		.nv.reservedSmem.cap,@object
	.size		.nv.reservedSmem.cap,0x4
